//
// Generated by NVIDIA NVVM Compiler
//
// Compiler Build ID: CL-36424714
// Cuda compilation tools, release 13.0, V13.0.88
// Based on NVVM 20.0.0
//

.version 9.0
.target sm_100
.address_size 64

	// .globl	_Z14fa2_fwd_kernelPKfS0_S0_Pfiiiif
.extern .shared .align 16 .b8 smem_raw[];

.visible .entry _Z14fa2_fwd_kernelPKfS0_S0_Pfiiiif(
	.param .u64 .ptr .align 1 _Z14fa2_fwd_kernelPKfS0_S0_Pfiiiif_param_0,
	.param .u64 .ptr .align 1 _Z14fa2_fwd_kernelPKfS0_S0_Pfiiiif_param_1,
	.param .u64 .ptr .align 1 _Z14fa2_fwd_kernelPKfS0_S0_Pfiiiif_param_2,
	.param .u64 .ptr .align 1 _Z14fa2_fwd_kernelPKfS0_S0_Pfiiiif_param_3,
	.param .u32 _Z14fa2_fwd_kernelPKfS0_S0_Pfiiiif_param_4,
	.param .u32 _Z14fa2_fwd_kernelPKfS0_S0_Pfiiiif_param_5,
	.param .u32 _Z14fa2_fwd_kernelPKfS0_S0_Pfiiiif_param_6,
	.param .u32 _Z14fa2_fwd_kernelPKfS0_S0_Pfiiiif_param_7,
	.param .f32 _Z14fa2_fwd_kernelPKfS0_S0_Pfiiiif_param_8
)
{
	.local .align 16 .b8 	__local_depot0[256];
	.reg .b64 	%SP;
	.reg .b64 	%SPL;
	.reg .pred 	%p<90>;
	.reg .b16 	%rs<35>;
	.reg .b32 	%r<289>;
	.reg .b32 	%f<344>;
	.reg .b64 	%rd<102>;

	mov.u64 	%SPL, __local_depot0;
	ld.param.u64 	%rd14, [_Z14fa2_fwd_kernelPKfS0_S0_Pfiiiif_param_0];
	ld.param.u64 	%rd15, [_Z14fa2_fwd_kernelPKfS0_S0_Pfiiiif_param_1];
	ld.param.u64 	%rd16, [_Z14fa2_fwd_kernelPKfS0_S0_Pfiiiif_param_2];
	ld.param.u64 	%rd17, [_Z14fa2_fwd_kernelPKfS0_S0_Pfiiiif_param_3];
	ld.param.u32 	%r126, [_Z14fa2_fwd_kernelPKfS0_S0_Pfiiiif_param_4];
	ld.param.u32 	%r124, [_Z14fa2_fwd_kernelPKfS0_S0_Pfiiiif_param_6];
	ld.param.u32 	%r125, [_Z14fa2_fwd_kernelPKfS0_S0_Pfiiiif_param_7];
	ld.param.f32 	%f83, [_Z14fa2_fwd_kernelPKfS0_S0_Pfiiiif_param_8];
	cvta.to.global.u64 	%rd1, %rd14;
	cvta.to.global.u64 	%rd2, %rd15;
	cvta.to.global.u64 	%rd3, %rd16;
	cvta.to.global.u64 	%rd4, %rd17;
	add.u64 	%rd5, %SPL, 0;
	add.u64 	%rd6, %SPL, 64;
	add.u64 	%rd7, %SPL, 128;
	add.u64 	%rd8, %SPL, 192;
	mov.u32 	%r1, %tid.x;
	and.b32  	%r2, %r1, 31;
	shr.u32 	%r3, %r1, 5;
	mov.u32 	%r127, %ntid.x;
	setp.lt.u32 	%p2, %r127, 32;
	shr.u32 	%r128, %r127, 1;
	and.b32  	%r129, %r128, 1008;
	selp.b32 	%r130, 16, %r129, %p2;
	mov.u32 	%r131, %ctaid.y;
	mul.lo.s32 	%r4, %r130, %r131;
	shl.b32 	%r5, %r3, 4;
	add.s32 	%r6, %r4, %r5;
	sub.s32 	%r132, %r126, %r6;
	min.s32 	%r7, %r132, 16;
	setp.lt.s32 	%p3, %r132, 1;
	@%p3 bra 	$L__BB0_104;
	shl.b32 	%r8, %r3, 11;
	setp.gt.u32 	%p4, %r2, 15;
	@%p4 bra 	$L__BB0_4;
	max.s32 	%r9, %r7, 1;
	mov.b32 	%r260, 0;
$L__BB0_3:
	mul.wide.u32 	%rd22, %r260, 4;
	add.s64 	%rd23, %rd5, %rd22;
	mov.b32 	%r134, -8388608;
	st.local.u32 	[%rd23], %r134;
	add.s64 	%rd24, %rd6, %rd22;
	mov.b32 	%r135, 0;
	st.local.u32 	[%rd24], %r135;
	add.s32 	%r260, %r260, 1;
	setp.ne.s32 	%p5, %r260, %r9;
	@%p5 bra 	$L__BB0_3;
$L__BB0_4:
	ld.param.u32 	%r256, [_Z14fa2_fwd_kernelPKfS0_S0_Pfiiiif_param_5];
	setp.lt.s32 	%p6, %r256, 1;
	@%p6 bra 	$L__BB0_104;
	ld.param.u32 	%r261, [_Z14fa2_fwd_kernelPKfS0_S0_Pfiiiif_param_5];
	mov.u32 	%r137, smem_raw;
	add.s32 	%r12, %r137, %r8;
	and.b32  	%r13, %r1, 15;
	max.s32 	%r14, %r7, 1;
	and.b32  	%r15, %r125, 7;
	and.b32  	%r16, %r125, 3;
	and.b32  	%r17, %r125, 15;
	and.b32  	%r18, %r125, 2147483640;
	and.b32  	%r19, %r125, 2147483632;
	or.b32  	%r138, %r2, 96;
	shr.u32 	%r20, %r138, 4;
	add.s32 	%r139, %r20, %r4;
	add.s32 	%r140, %r139, %r5;
	mad.lo.s32 	%r21, %r124, %r140, %r13;
	shl.b32 	%r22, %r124, 3;
	shl.b32 	%r141, %r20, 5;
	shl.b32 	%r142, %r1, 1;
	and.b32  	%r143, %r142, 30;
	or.b32  	%r23, %r141, %r143;
	or.b32  	%r144, %r2, 64;
	shr.u32 	%r24, %r144, 4;
	add.s32 	%r145, %r24, %r4;
	add.s32 	%r146, %r145, %r5;
	mad.lo.s32 	%r25, %r124, %r146, %r13;
	shl.b32 	%r147, %r24, 5;
	or.b32  	%r26, %r147, %r143;
	or.b32  	%r148, %r2, 32;
	shr.u32 	%r27, %r148, 4;
	shl.b32 	%r149, %r27, 5;
	or.b32  	%r28, %r149, %r143;
	add.s32 	%r150, %r27, %r4;
	add.s32 	%r151, %r150, %r5;
	mad.lo.s32 	%r29, %r124, %r151, %r13;
	shr.u32 	%r152, %r2, 4;
	shl.b32 	%r153, %r152, 5;
	or.b32  	%r30, %r153, %r143;
	add.s32 	%r154, %r152, %r4;
	add.s32 	%r155, %r154, %r5;
	mad.lo.s32 	%r31, %r124, %r155, %r13;
	mov.b32 	%r262, 0;
$L__BB0_6:
	ld.param.u32 	%r258, [_Z14fa2_fwd_kernelPKfS0_S0_Pfiiiif_param_5];
	setp.lt.s32 	%p7, %r124, 1;
	sub.s32 	%r34, %r258, %r262;
	min.s32 	%r35, %r34, 16;
	mov.f32 	%f326, 0f00000000;
	mov.f32 	%f327, %f326;
	mov.f32 	%f328, %f326;
	mov.f32 	%f329, %f326;
	mov.f32 	%f330, %f326;
	mov.f32 	%f331, %f326;
	mov.f32 	%f332, %f326;
	mov.f32 	%f333, %f326;
	@%p7 bra 	$L__BB0_37;
	mov.f32 	%f326, 0f00000000;
	// begin inline asm
	{  cvt.rn.f16.f32 %rs18, %f326;}

	// end inline asm
	mov.b32 	%r263, 0;
$L__BB0_8:
	shr.u32 	%r264, %r2, 4;
	add.s32 	%r38, %r13, %r263;
	add.s32 	%r272, %r21, %r263;
	add.s32 	%r269, %r25, %r263;
	add.s32 	%r267, %r29, %r263;
	add.s32 	%r265, %r31, %r263;
	mov.u32 	%r266, %r27;
	mov.u32 	%r268, %r24;
	mov.u32 	%r270, %r12;
	mov.u32 	%r271, %r20;
	mov.u32 	%r273, %r2;
$L__BB0_9:
	mov.u32 	%r52, %r273;
	setp.le.s32 	%p8, %r7, %r264;
	mov.u16 	%rs27, %rs18;
	@%p8 bra 	$L__BB0_12;
	setp.ge.s32 	%p9, %r38, %r124;
	@%p9 bra 	$L__BB0_12;
	mul.wide.s32 	%rd25, %r265, 4;
	add.s64 	%rd26, %rd1, %rd25;
	ld.global.nc.f32 	%f87, [%rd26];
	// begin inline asm
	{  cvt.rn.f16.f32 %rs27, %f87;}

	// end inline asm
$L__BB0_12:
	add.s32 	%r157, %r270, %r30;
	st.shared.u16 	[%r157], %rs27;
	setp.le.s32 	%p10, %r7, %r266;
	mov.u16 	%rs28, %rs18;
	@%p10 bra 	$L__BB0_15;
	setp.ge.s32 	%p11, %r38, %r124;
	@%p11 bra 	$L__BB0_15;
	mul.wide.s32 	%rd27, %r267, 4;
	add.s64 	%rd28, %rd1, %rd27;
	ld.global.nc.f32 	%f88, [%rd28];
	// begin inline asm
	{  cvt.rn.f16.f32 %rs28, %f88;}

	// end inline asm
$L__BB0_15:
	add.s32 	%r158, %r270, %r28;
	st.shared.u16 	[%r158], %rs28;
	setp.le.s32 	%p12, %r7, %r268;
	mov.u16 	%rs29, %rs18;
	@%p12 bra 	$L__BB0_18;
	setp.ge.s32 	%p13, %r38, %r124;
	@%p13 bra 	$L__BB0_18;
	mul.wide.s32 	%rd29, %r269, 4;
	add.s64 	%rd30, %rd1, %rd29;
	ld.global.nc.f32 	%f89, [%rd30];
	// begin inline asm
	{  cvt.rn.f16.f32 %rs29, %f89;}

	// end inline asm
$L__BB0_18:
	add.s32 	%r159, %r270, %r26;
	st.shared.u16 	[%r159], %rs29;
	setp.le.s32 	%p14, %r7, %r271;
	mov.u16 	%rs30, %rs18;
	@%p14 bra 	$L__BB0_21;
	setp.ge.s32 	%p15, %r38, %r124;
	@%p15 bra 	$L__BB0_21;
	mul.wide.s32 	%rd31, %r272, 4;
	add.s64 	%rd32, %rd1, %rd31;
	ld.global.nc.f32 	%f90, [%rd32];
	// begin inline asm
	{  cvt.rn.f16.f32 %rs30, %f90;}

	// end inline asm
$L__BB0_21:
	add.s32 	%r160, %r270, %r23;
	st.shared.u16 	[%r160], %rs30;
	add.s32 	%r273, %r52, 128;
	add.s32 	%r272, %r272, %r22;
	add.s32 	%r271, %r271, 8;
	add.s32 	%r270, %r270, 256;
	add.s32 	%r269, %r269, %r22;
	add.s32 	%r268, %r268, 8;
	add.s32 	%r267, %r267, %r22;
	add.s32 	%r266, %r266, 8;
	add.s32 	%r265, %r265, %r22;
	add.s32 	%r264, %r264, 8;
	setp.lt.u32 	%p16, %r52, 128;
	@%p16 bra 	$L__BB0_9;
	mov.u32 	%r274, %r2;
$L__BB0_23:
	mov.u32 	%r63, %r274;
	shr.u32 	%r64, %r63, 4;
	setp.ge.s32 	%p17, %r64, %r35;
	mov.u16 	%rs31, %rs18;
	@%p17 bra 	$L__BB0_26;
	setp.ge.s32 	%p18, %r38, %r124;
	@%p18 bra 	$L__BB0_26;
	add.s32 	%r161, %r64, %r262;
	mad.lo.s32 	%r162, %r161, %r124, %r38;
	mul.wide.u32 	%rd33, %r162, 4;
	add.s64 	%rd34, %rd2, %rd33;
	ld.global.nc.f32 	%f91, [%rd34];
	// begin inline asm
	{  cvt.rn.f16.f32 %rs31, %f91;}

	// end inline asm
$L__BB0_26:
	and.b32  	%r163, %r63, 240;
	or.b32  	%r164, %r13, %r163;
	shl.b32 	%r165, %r164, 1;
	add.s32 	%r166, %r12, %r165;
	st.shared.u16 	[%r166+512], %rs31;
	add.s32 	%r65, %r63, 32;
	shr.u32 	%r66, %r65, 4;
	setp.ge.s32 	%p19, %r66, %r35;
	mov.u16 	%rs32, %rs18;
	@%p19 bra 	$L__BB0_29;
	setp.ge.s32 	%p20, %r38, %r124;
	@%p20 bra 	$L__BB0_29;
	add.s32 	%r167, %r66, %r262;
	mad.lo.s32 	%r168, %r167, %r124, %r38;
	mul.wide.u32 	%rd35, %r168, 4;
	add.s64 	%rd36, %rd2, %rd35;
	ld.global.nc.f32 	%f92, [%rd36];
	// begin inline asm
	{  cvt.rn.f16.f32 %rs32, %f92;}

	// end inline asm
$L__BB0_29:
	and.b32  	%r169, %r65, 240;
	or.b32  	%r170, %r13, %r169;
	shl.b32 	%r171, %r170, 1;
	add.s32 	%r172, %r12, %r171;
	st.shared.u16 	[%r172+512], %rs32;
	add.s32 	%r67, %r63, 64;
	shr.u32 	%r68, %r67, 4;
	setp.ge.s32 	%p21, %r68, %r35;
	mov.u16 	%rs33, %rs18;
	@%p21 bra 	$L__BB0_32;
	setp.ge.s32 	%p22, %r38, %r124;
	@%p22 bra 	$L__BB0_32;
	add.s32 	%r173, %r68, %r262;
	mad.lo.s32 	%r174, %r173, %r124, %r38;
	mul.wide.u32 	%rd37, %r174, 4;
	add.s64 	%rd38, %rd2, %rd37;
	ld.global.nc.f32 	%f93, [%rd38];
	// begin inline asm
	{  cvt.rn.f16.f32 %rs33, %f93;}

	// end inline asm
$L__BB0_32:
	and.b32  	%r175, %r67, 240;
	or.b32  	%r176, %r13, %r175;
	shl.b32 	%r177, %r176, 1;
	add.s32 	%r178, %r12, %r177;
	st.shared.u16 	[%r178+512], %rs33;
	add.s32 	%r69, %r63, 96;
	shr.u32 	%r70, %r69, 4;
	setp.ge.s32 	%p23, %r70, %r35;
	mov.u16 	%rs34, %rs18;
	@%p23 bra 	$L__BB0_35;
	setp.ge.s32 	%p24, %r38, %r124;
	@%p24 bra 	$L__BB0_35;
	add.s32 	%r179, %r70, %r262;
	mad.lo.s32 	%r180, %r179, %r124, %r38;
	mul.wide.u32 	%rd39, %r180, 4;
	add.s64 	%rd40, %rd2, %rd39;
	ld.global.nc.f32 	%f94, [%rd40];
	// begin inline asm
	{  cvt.rn.f16.f32 %rs34, %f94;}

	// end inline asm
$L__BB0_35:
	and.b32  	%r181, %r69, 240;
	or.b32  	%r182, %r13, %r181;
	shl.b32 	%r183, %r182, 1;
	add.s32 	%r184, %r12, %r183;
	st.shared.u16 	[%r184+512], %rs34;
	add.s32 	%r274, %r63, 128;
	setp.lt.u32 	%p25, %r63, 128;
	@%p25 bra 	$L__BB0_23;
	bar.warp.sync 	-1;
	mov.b32 	%r185, 16;
	wmma.load.a.sync.aligned.row.m16n16k16.shared.f16 	{%r186, %r187, %r188, %r189, %r190, %r191, %r192, %r193}, [%r12], %r185;
	add.s32 	%r194, %r12, 512;
	wmma.load.b.sync.aligned.col.m16n16k16.shared.f16 	{%r195, %r196, %r197, %r198, %r199, %r200, %r201, %r202}, [%r194], %r185;
	wmma.mma.sync.aligned.row.col.m16n16k16.f32.f32 {%f333, %f332, %f331, %f330, %f329, %f328, %f327, %f326}, {%r186, %r187, %r188, %r189, %r190, %r191, %r192, %r193}, {%r195, %r196, %r197, %r198, %r199, %r200, %r201, %r202}, {%f333, %f332, %f331, %f330, %f329, %f328, %f327, %f326};
	add.s32 	%r263, %r263, 16;
	setp.lt.s32 	%p26, %r263, %r124;
	@%p26 bra 	$L__BB0_8;
$L__BB0_37:
	setp.gt.u32 	%p27, %r2, 15;
	add.s32 	%r203, %r12, 1024;
	mov.b32 	%r204, 16;
	wmma.store.d.sync.aligned.row.m16n16k16.shared.f32 	[%r203], {%f333, %f332, %f331, %f330, %f329, %f328, %f327, %f326}, %r204;
	bar.warp.sync 	-1;
	@%p27 bra 	$L__BB0_103;
	min.s32 	%r206, %r261, 16;
	max.s32 	%r207, %r206, 1;
	setp.gt.s32 	%p28, %r125, 0;
	setp.eq.s32 	%p29, %r262, 0;
	and.pred  	%p1, %p29, %p28;
	and.b32  	%r73, %r207, 3;
	and.b32  	%r74, %r207, 28;
	mul.lo.s32 	%r75, %r262, %r125;
	mov.b32 	%r275, 0;
	not.pred 	%p52, %p1;
$L__BB0_39:
	setp.lt.s32 	%p30, %r34, 1;
	mov.f32 	%f337, 0fFF800000;
	@%p30 bra 	$L__BB0_47;
	setp.lt.s32 	%p31, %r261, 4;
	shl.b32 	%r77, %r275, 4;
	mov.f32 	%f337, 0fFF800000;
	mov.b32 	%r277, 0;
	@%p31 bra 	$L__BB0_43;
	mov.f32 	%f337, 0fFF800000;
	mov.b32 	%r276, 0;
$L__BB0_42:
	add.s32 	%r210, %r77, %r276;
	shl.b32 	%r211, %r210, 2;
	add.s32 	%r212, %r12, %r211;
	ld.shared.v4.f32 	{%f99, %f100, %f101, %f102}, [%r212+1024];
	mul.f32 	%f103, %f83, %f99;
	mul.wide.u32 	%rd41, %r276, 4;
	add.s64 	%rd42, %rd7, %rd41;
	setp.gt.f32 	%p32, %f103, %f337;
	selp.f32 	%f104, %f103, %f337, %p32;
	mul.f32 	%f105, %f83, %f100;
	setp.gt.f32 	%p33, %f105, %f104;
	selp.f32 	%f106, %f105, %f104, %p33;
	mul.f32 	%f107, %f83, %f101;
	setp.gt.f32 	%p34, %f107, %f106;
	selp.f32 	%f108, %f107, %f106, %p34;
	mul.f32 	%f109, %f83, %f102;
	st.local.v4.f32 	[%rd42], {%f103, %f105, %f107, %f109};
	setp.gt.f32 	%p35, %f109, %f108;
	selp.f32 	%f337, %f109, %f108, %p35;
	add.s32 	%r276, %r276, 4;
	setp.ne.s32 	%p36, %r276, %r74;
	mov.u32 	%r277, %r74;
	@%p36 bra 	$L__BB0_42;
$L__BB0_43:
	setp.eq.s32 	%p37, %r73, 0;
	@%p37 bra 	$L__BB0_47;
	setp.eq.s32 	%p38, %r73, 1;
	add.s32 	%r213, %r77, %r277;
	shl.b32 	%r214, %r213, 2;
	add.s32 	%r81, %r12, %r214;
	ld.shared.f32 	%f110, [%r81+1024];
	mul.f32 	%f111, %f83, %f110;
	mul.wide.u32 	%rd43, %r277, 4;
	add.s64 	%rd9, %rd7, %rd43;
	st.local.f32 	[%rd9], %f111;
	setp.gt.f32 	%p39, %f111, %f337;
	selp.f32 	%f337, %f111, %f337, %p39;
	@%p38 bra 	$L__BB0_47;
	setp.eq.s32 	%p40, %r73, 2;
	ld.shared.f32 	%f112, [%r81+1028];
	mul.f32 	%f113, %f83, %f112;
	st.local.f32 	[%rd9+4], %f113;
	setp.gt.f32 	%p41, %f113, %f337;
	selp.f32 	%f337, %f113, %f337, %p41;
	@%p40 bra 	$L__BB0_47;
	ld.shared.f32 	%f114, [%r81+1032];
	mul.f32 	%f115, %f83, %f114;
	st.local.f32 	[%rd9+8], %f115;
	setp.gt.f32 	%p42, %f115, %f337;
	selp.f32 	%f337, %f115, %f337, %p42;
$L__BB0_47:
	mul.wide.u32 	%rd44, %r275, 4;
	add.s64 	%rd10, %rd5, %rd44;
	ld.local.f32 	%f33, [%rd10];
	setp.gt.f32 	%p43, %f33, %f337;
	selp.f32 	%f34, %f33, %f337, %p43;
	setp.eq.f32 	%p44, %f33, 0fFF800000;
	mov.f32 	%f338, 0f00000000;
	@%p44 bra 	$L__BB0_49;
	sub.f32 	%f117, %f33, %f34;
	fma.rn.f32 	%f118, %f117, 0f3BBB989D, 0f3F000000;
	cvt.sat.f32.f32 	%f119, %f118;
	mov.f32 	%f120, 0f4B400001;
	mov.f32 	%f121, 0f437C0000;
	fma.rm.f32 	%f122, %f119, %f121, %f120;
	add.f32 	%f123, %f122, 0fCB40007F;
	neg.f32 	%f124, %f123;
	fma.rn.f32 	%f125, %f117, 0f3FB8AA3B, %f124;
	fma.rn.f32 	%f126, %f117, 0f32A57060, %f125;
	mov.b32 	%r215, %f122;
	shl.b32 	%r216, %r215, 23;
	mov.b32 	%f127, %r216;
	ex2.approx.ftz.f32 	%f128, %f126;
	mul.f32 	%f338, %f128, %f127;
$L__BB0_49:
	mov.f32 	%f342, 0f00000000;
	@%p30 bra 	$L__BB0_57;
	setp.lt.s32 	%p46, %r261, 4;
	mov.f32 	%f342, 0f00000000;
	mov.b32 	%r279, 0;
	@%p46 bra 	$L__BB0_53;
	mov.f32 	%f342, 0f00000000;
	mov.b32 	%r278, 0;
$L__BB0_52:
	mul.wide.u32 	%rd45, %r278, 4;
	add.s64 	%rd46, %rd7, %rd45;
	ld.local.v4.f32 	{%f133, %f134, %f135, %f136}, [%rd46];
	sub.f32 	%f137, %f133, %f34;
	fma.rn.f32 	%f138, %f137, 0f3BBB989D, 0f3F000000;
	cvt.sat.f32.f32 	%f139, %f138;
	mov.f32 	%f140, 0f4B400001;
	mov.f32 	%f141, 0f437C0000;
	fma.rm.f32 	%f142, %f139, %f141, %f140;
	add.f32 	%f143, %f142, 0fCB40007F;
	neg.f32 	%f144, %f143;
	fma.rn.f32 	%f145, %f137, 0f3FB8AA3B, %f144;
	fma.rn.f32 	%f146, %f137, 0f32A57060, %f145;
	mov.b32 	%r219, %f142;
	shl.b32 	%r220, %r219, 23;
	mov.b32 	%f147, %r220;
	ex2.approx.ftz.f32 	%f148, %f146;
	mul.f32 	%f149, %f148, %f147;
	add.s64 	%rd47, %rd8, %rd45;
	add.f32 	%f150, %f342, %f149;
	sub.f32 	%f151, %f134, %f34;
	fma.rn.f32 	%f152, %f151, 0f3BBB989D, 0f3F000000;
	cvt.sat.f32.f32 	%f153, %f152;
	fma.rm.f32 	%f154, %f153, %f141, %f140;
	add.f32 	%f155, %f154, 0fCB40007F;
	neg.f32 	%f156, %f155;
	fma.rn.f32 	%f157, %f151, 0f3FB8AA3B, %f156;
	fma.rn.f32 	%f158, %f151, 0f32A57060, %f157;
	mov.b32 	%r221, %f154;
	shl.b32 	%r222, %r221, 23;
	mov.b32 	%f159, %r222;
	ex2.approx.ftz.f32 	%f160, %f158;
	mul.f32 	%f161, %f160, %f159;
	add.f32 	%f162, %f150, %f161;
	sub.f32 	%f163, %f135, %f34;
	fma.rn.f32 	%f164, %f163, 0f3BBB989D, 0f3F000000;
	cvt.sat.f32.f32 	%f165, %f164;
	fma.rm.f32 	%f166, %f165, %f141, %f140;
	add.f32 	%f167, %f166, 0fCB40007F;
	neg.f32 	%f168, %f167;
	fma.rn.f32 	%f169, %f163, 0f3FB8AA3B, %f168;
	fma.rn.f32 	%f170, %f163, 0f32A57060, %f169;
	mov.b32 	%r223, %f166;
	shl.b32 	%r224, %r223, 23;
	mov.b32 	%f171, %r224;
	ex2.approx.ftz.f32 	%f172, %f170;
	mul.f32 	%f173, %f172, %f171;
	add.f32 	%f174, %f162, %f173;
	sub.f32 	%f175, %f136, %f34;
	fma.rn.f32 	%f176, %f175, 0f3BBB989D, 0f3F000000;
	cvt.sat.f32.f32 	%f177, %f176;
	fma.rm.f32 	%f178, %f177, %f141, %f140;
	add.f32 	%f179, %f178, 0fCB40007F;
	neg.f32 	%f180, %f179;
	fma.rn.f32 	%f181, %f175, 0f3FB8AA3B, %f180;
	fma.rn.f32 	%f182, %f175, 0f32A57060, %f181;
	mov.b32 	%r225, %f178;
	shl.b32 	%r226, %r225, 23;
	mov.b32 	%f183, %r226;
	ex2.approx.ftz.f32 	%f184, %f182;
	mul.f32 	%f185, %f184, %f183;
	st.local.v4.f32 	[%rd47], {%f149, %f161, %f173, %f185};
	add.f32 	%f342, %f174, %f185;
	add.s32 	%r278, %r278, 4;
	setp.ne.s32 	%p47, %r278, %r74;
	mov.u32 	%r279, %r74;
	@%p47 bra 	$L__BB0_52;
$L__BB0_53:
	setp.eq.s32 	%p48, %r73, 0;
	@%p48 bra 	$L__BB0_57;
	setp.eq.s32 	%p49, %r73, 1;
	mul.wide.u32 	%rd48, %r279, 4;
	add.s64 	%rd11, %rd7, %rd48;
	ld.local.f32 	%f186, [%rd11];
	sub.f32 	%f187, %f186, %f34;
	fma.rn.f32 	%f188, %f187, 0f3BBB989D, 0f3F000000;
	cvt.sat.f32.f32 	%f189, %f188;
	mov.f32 	%f190, 0f4B400001;
	mov.f32 	%f191, 0f437C0000;
	fma.rm.f32 	%f192, %f189, %f191, %f190;
	add.f32 	%f193, %f192, 0fCB40007F;
	neg.f32 	%f194, %f193;
	fma.rn.f32 	%f195, %f187, 0f3FB8AA3B, %f194;
	fma.rn.f32 	%f196, %f187, 0f32A57060, %f195;
	mov.b32 	%r227, %f192;
	shl.b32 	%r228, %r227, 23;
	mov.b32 	%f197, %r228;
	ex2.approx.ftz.f32 	%f198, %f196;
	mul.f32 	%f199, %f198, %f197;
	add.s64 	%rd12, %rd8, %rd48;
	st.local.f32 	[%rd12], %f199;
	add.f32 	%f342, %f342, %f199;
	@%p49 bra 	$L__BB0_57;
	setp.eq.s32 	%p50, %r73, 2;
	ld.local.f32 	%f200, [%rd11+4];
	sub.f32 	%f201, %f200, %f34;
	fma.rn.f32 	%f202, %f201, 0f3BBB989D, 0f3F000000;
	cvt.sat.f32.f32 	%f203, %f202;
	mov.f32 	%f204, 0f4B400001;
	mov.f32 	%f205, 0f437C0000;
	fma.rm.f32 	%f206, %f203, %f205, %f204;
	add.f32 	%f207, %f206, 0fCB40007F;
	neg.f32 	%f208, %f207;
	fma.rn.f32 	%f209, %f201, 0f3FB8AA3B, %f208;
	fma.rn.f32 	%f210, %f201, 0f32A57060, %f209;
	mov.b32 	%r229, %f206;
	shl.b32 	%r230, %r229, 23;
	mov.b32 	%f211, %r230;
	ex2.approx.ftz.f32 	%f212, %f210;
	mul.f32 	%f213, %f212, %f211;
	st.local.f32 	[%rd12+4], %f213;
	add.f32 	%f342, %f342, %f213;
	@%p50 bra 	$L__BB0_57;
	ld.local.f32 	%f214, [%rd11+8];
	sub.f32 	%f215, %f214, %f34;
	fma.rn.f32 	%f216, %f215, 0f3BBB989D, 0f3F000000;
	cvt.sat.f32.f32 	%f217, %f216;
	mov.f32 	%f218, 0f4B400001;
	mov.f32 	%f219, 0f437C0000;
	fma.rm.f32 	%f220, %f217, %f219, %f218;
	add.f32 	%f221, %f220, 0fCB40007F;
	neg.f32 	%f222, %f221;
	fma.rn.f32 	%f223, %f215, 0f3FB8AA3B, %f222;
	fma.rn.f32 	%f224, %f215, 0f32A57060, %f223;
	mov.b32 	%r231, %f220;
	shl.b32 	%r232, %r231, 23;
	mov.b32 	%f225, %r232;
	ex2.approx.ftz.f32 	%f226, %f224;
	mul.f32 	%f227, %f226, %f225;
	st.local.f32 	[%rd12+8], %f227;
	add.f32 	%f342, %f342, %f227;
$L__BB0_57:
	add.s32 	%r85, %r125, -1;
	add.s32 	%r86, %r15, -1;
	mul.wide.u32 	%rd49, %r275, 4;
	add.s64 	%rd50, %rd6, %rd49;
	ld.local.f32 	%f228, [%rd50];
	mul.f32 	%f229, %f338, %f228;
	add.f32 	%f45, %f342, %f229;
	setp.gt.f32 	%p51, %f45, 0f00000000;
	div.rn.f32 	%f230, %f229, %f45;
	selp.f32 	%f46, %f230, 0f00000000, %p51;
	rcp.rn.f32 	%f231, %f45;
	selp.f32 	%f47, %f231, 0f00000000, %p51;
	@%p52 bra 	$L__BB0_69;
	setp.lt.u32 	%p53, %r85, 7;
	add.s32 	%r234, %r275, %r6;
	mul.lo.s32 	%r87, %r234, %r125;
	mov.b32 	%r282, 0;
	@%p53 bra 	$L__BB0_61;
	mov.b32 	%r280, 0;
$L__BB0_60:
	.pragma "nounroll";
	add.s32 	%r236, %r280, %r87;
	mul.wide.s32 	%rd51, %r236, 4;
	add.s64 	%rd52, %rd4, %rd51;
	mov.b32 	%r237, 0;
	st.global.u32 	[%rd52], %r237;
	st.global.u32 	[%rd52+4], %r237;
	st.global.u32 	[%rd52+8], %r237;
	st.global.u32 	[%rd52+12], %r237;
	st.global.u32 	[%rd52+16], %r237;
	st.global.u32 	[%rd52+20], %r237;
	st.global.u32 	[%rd52+24], %r237;
	st.global.u32 	[%rd52+28], %r237;
	add.s32 	%r280, %r280, 8;
	setp.ne.s32 	%p54, %r280, %r18;
	mov.u32 	%r282, %r18;
	@%p54 bra 	$L__BB0_60;
$L__BB0_61:
	setp.eq.s32 	%p55, %r15, 0;
	@%p55 bra 	$L__BB0_69;
	setp.lt.u32 	%p56, %r86, 3;
	@%p56 bra 	$L__BB0_64;
	add.s32 	%r238, %r282, %r87;
	mul.wide.s32 	%rd53, %r238, 4;
	add.s64 	%rd54, %rd4, %rd53;
	mov.b32 	%r239, 0;
	st.global.u32 	[%rd54], %r239;
	st.global.u32 	[%rd54+4], %r239;
	st.global.u32 	[%rd54+8], %r239;
	st.global.u32 	[%rd54+12], %r239;
	add.s32 	%r282, %r282, 4;
$L__BB0_64:
	setp.eq.s32 	%p57, %r16, 0;
	@%p57 bra 	$L__BB0_69;
	setp.eq.s32 	%p58, %r16, 1;
	@%p58 bra 	$L__BB0_67;
	add.s32 	%r240, %r282, %r87;
	mul.wide.s32 	%rd55, %r240, 4;
	add.s64 	%rd56, %rd4, %rd55;
	mov.b32 	%r241, 0;
	st.global.u32 	[%rd56], %r241;
	st.global.u32 	[%rd56+4], %r241;
	add.s32 	%r282, %r282, 2;
$L__BB0_67:
	and.b32  	%r242, %r125, 1;
	setp.eq.b32 	%p59, %r242, 1;
	not.pred 	%p60, %p59;
	@%p60 bra 	$L__BB0_69;
	add.s32 	%r243, %r282, %r87;
	mul.wide.s32 	%rd57, %r243, 4;
	add.s64 	%rd58, %rd4, %rd57;
	mov.b32 	%r244, 0;
	st.global.u32 	[%rd58], %r244;
$L__BB0_69:
	setp.lt.s32 	%p61, %r125, 1;
	@%p61 bra 	$L__BB0_102;
	add.s32 	%r245, %r275, %r6;
	mul.lo.s32 	%r95, %r245, %r125;
	@%p30 bra 	$L__BB0_89;
	ld.local.v4.f32 	{%f48, %f49, %f50, %f51}, [%rd8];
	ld.local.v4.f32 	{%f52, %f53, %f54, %f55}, [%rd8+16];
	ld.local.v4.f32 	{%f56, %f57, %f58, %f59}, [%rd8+32];
	ld.local.v4.f32 	{%f60, %f61, %f62, %f63}, [%rd8+48];
	mov.b32 	%r284, 0;
$L__BB0_72:
	setp.lt.s32 	%p72, %r261, 2;
	add.s32 	%r97, %r75, %r284;
	mul.wide.u32 	%rd66, %r97, 4;
	add.s64 	%rd67, %rd3, %rd66;
	ld.global.nc.f32 	%f299, [%rd67];
	fma.rn.f32 	%f343, %f48, %f299, 0f00000000;
	@%p72 bra 	$L__BB0_88;
	setp.eq.s32 	%p73, %r261, 2;
	add.s32 	%r98, %r97, %r125;
	mul.wide.u32 	%rd68, %r98, 4;
	add.s64 	%rd69, %rd3, %rd68;
	ld.global.nc.f32 	%f300, [%rd69];
	fma.rn.f32 	%f343, %f49, %f300, %f343;
	@%p73 bra 	$L__BB0_88;
	setp.eq.s32 	%p74, %r261, 3;
	add.s32 	%r99, %r98, %r125;
	mul.wide.u32 	%rd70, %r99, 4;
	add.s64 	%rd71, %rd3, %rd70;
	ld.global.nc.f32 	%f301, [%rd71];
	fma.rn.f32 	%f343, %f50, %f301, %f343;
	@%p74 bra 	$L__BB0_88;
	setp.eq.s32 	%p75, %r261, 4;
	add.s32 	%r100, %r99, %r125;
	mul.wide.u32 	%rd72, %r100, 4;
	add.s64 	%rd73, %rd3, %rd72;
	ld.global.nc.f32 	%f302, [%rd73];
	fma.rn.f32 	%f343, %f51, %f302, %f343;
	@%p75 bra 	$L__BB0_88;
	setp.eq.s32 	%p76, %r261, 5;
	add.s32 	%r101, %r100, %r125;
	mul.wide.u32 	%rd74, %r101, 4;
	add.s64 	%rd75, %rd3, %rd74;
	ld.global.nc.f32 	%f303, [%rd75];
	fma.rn.f32 	%f343, %f52, %f303, %f343;
	@%p76 bra 	$L__BB0_88;
	setp.eq.s32 	%p77, %r261, 6;
	add.s32 	%r102, %r101, %r125;
	mul.wide.u32 	%rd76, %r102, 4;
	add.s64 	%rd77, %rd3, %rd76;
	ld.global.nc.f32 	%f304, [%rd77];
	fma.rn.f32 	%f343, %f53, %f304, %f343;
	@%p77 bra 	$L__BB0_88;
	setp.eq.s32 	%p78, %r261, 7;
	add.s32 	%r103, %r102, %r125;
	mul.wide.u32 	%rd78, %r103, 4;
	add.s64 	%rd79, %rd3, %rd78;
	ld.global.nc.f32 	%f305, [%rd79];
	fma.rn.f32 	%f343, %f54, %f305, %f343;
	@%p78 bra 	$L__BB0_88;
	setp.eq.s32 	%p79, %r261, 8;
	add.s32 	%r104, %r103, %r125;
	mul.wide.u32 	%rd80, %r104, 4;
	add.s64 	%rd81, %rd3, %rd80;
	ld.global.nc.f32 	%f306, [%rd81];
	fma.rn.f32 	%f343, %f55, %f306, %f343;
	@%p79 bra 	$L__BB0_88;
	setp.eq.s32 	%p80, %r261, 9;
	add.s32 	%r105, %r104, %r125;
	mul.wide.u32 	%rd82, %r105, 4;
	add.s64 	%rd83, %rd3, %rd82;
	ld.global.nc.f32 	%f307, [%rd83];
	fma.rn.f32 	%f343, %f56, %f307, %f343;
	@%p80 bra 	$L__BB0_88;
	setp.eq.s32 	%p81, %r261, 10;
	add.s32 	%r106, %r105, %r125;
	mul.wide.u32 	%rd84, %r106, 4;
	add.s64 	%rd85, %rd3, %rd84;
	ld.global.nc.f32 	%f308, [%rd85];
	fma.rn.f32 	%f343, %f57, %f308, %f343;
	@%p81 bra 	$L__BB0_88;
	setp.eq.s32 	%p82, %r261, 11;
	add.s32 	%r107, %r106, %r125;
	mul.wide.u32 	%rd86, %r107, 4;
	add.s64 	%rd87, %rd3, %rd86;
	ld.global.nc.f32 	%f309, [%rd87];
	fma.rn.f32 	%f343, %f58, %f309, %f343;
	@%p82 bra 	$L__BB0_88;
	setp.eq.s32 	%p83, %r261, 12;
	add.s32 	%r108, %r107, %r125;
	mul.wide.u32 	%rd88, %r108, 4;
	add.s64 	%rd89, %rd3, %rd88;
	ld.global.nc.f32 	%f310, [%rd89];
	fma.rn.f32 	%f343, %f59, %f310, %f343;
	@%p83 bra 	$L__BB0_88;
	setp.eq.s32 	%p84, %r261, 13;
	add.s32 	%r109, %r108, %r125;
	mul.wide.u32 	%rd90, %r109, 4;
	add.s64 	%rd91, %rd3, %rd90;
	ld.global.nc.f32 	%f311, [%rd91];
	fma.rn.f32 	%f343, %f60, %f311, %f343;
	@%p84 bra 	$L__BB0_88;
	setp.eq.s32 	%p85, %r261, 14;
	add.s32 	%r110, %r109, %r125;
	mul.wide.u32 	%rd92, %r110, 4;
	add.s64 	%rd93, %rd3, %rd92;
	ld.global.nc.f32 	%f312, [%rd93];
	fma.rn.f32 	%f343, %f61, %f312, %f343;
	@%p85 bra 	$L__BB0_88;
	setp.eq.s32 	%p86, %r261, 15;
	add.s32 	%r111, %r110, %r125;
	mul.wide.u32 	%rd94, %r111, 4;
	add.s64 	%rd95, %rd3, %rd94;
	ld.global.nc.f32 	%f313, [%rd95];
	fma.rn.f32 	%f343, %f62, %f313, %f343;
	@%p86 bra 	$L__BB0_88;
	add.s32 	%r254, %r111, %r125;
	mul.wide.u32 	%rd96, %r254, 4;
	add.s64 	%rd97, %rd3, %rd96;
	ld.global.nc.f32 	%f314, [%rd97];
	fma.rn.f32 	%f343, %f63, %f314, %f343;
$L__BB0_88:
	add.s32 	%r255, %r284, %r95;
	mul.wide.s32 	%rd98, %r255, 4;
	add.s64 	%rd99, %rd4, %rd98;
	ld.global.f32 	%f315, [%rd99];
	mul.f32 	%f316, %f46, %f315;
	fma.rn.f32 	%f317, %f47, %f343, %f316;
	st.global.f32 	[%rd99], %f317;
	add.s32 	%r284, %r284, 1;
	setp.eq.s32 	%p87, %r284, %r125;
	@%p87 bra 	$L__BB0_102;
	bra.uni 	$L__BB0_72;
$L__BB0_89:
	setp.lt.u32 	%p63, %r85, 15;
	mov.b32 	%r287, 0;
	@%p63 bra 	$L__BB0_92;
	mul.f32 	%f81, %f47, 0f00000000;
	mov.b32 	%r285, 0;
$L__BB0_91:
	.pragma "nounroll";
	add.s32 	%r248, %r285, %r95;
	mul.wide.s32 	%rd59, %r248, 4;
	add.s64 	%rd60, %rd4, %rd59;
	ld.global.f32 	%f232, [%rd60];
	fma.rn.f32 	%f233, %f46, %f232, %f81;
	st.global.f32 	[%rd60], %f233;
	ld.global.f32 	%f234, [%rd60+4];
	fma.rn.f32 	%f235, %f46, %f234, %f81;
	st.global.f32 	[%rd60+4], %f235;
	ld.global.f32 	%f236, [%rd60+8];
	fma.rn.f32 	%f237, %f46, %f236, %f81;
	st.global.f32 	[%rd60+8], %f237;
	ld.global.f32 	%f238, [%rd60+12];
	fma.rn.f32 	%f239, %f46, %f238, %f81;
	st.global.f32 	[%rd60+12], %f239;
	ld.global.f32 	%f240, [%rd60+16];
	fma.rn.f32 	%f241, %f46, %f240, %f81;
	st.global.f32 	[%rd60+16], %f241;
	ld.global.f32 	%f242, [%rd60+20];
	fma.rn.f32 	%f243, %f46, %f242, %f81;
	st.global.f32 	[%rd60+20], %f243;
	ld.global.f32 	%f244, [%rd60+24];
	fma.rn.f32 	%f245, %f46, %f244, %f81;
	st.global.f32 	[%rd60+24], %f245;
	ld.global.f32 	%f246, [%rd60+28];
	fma.rn.f32 	%f247, %f46, %f246, %f81;
	st.global.f32 	[%rd60+28], %f247;
	ld.global.f32 	%f248, [%rd60+32];
	fma.rn.f32 	%f249, %f46, %f248, %f81;
	st.global.f32 	[%rd60+32], %f249;
	ld.global.f32 	%f250, [%rd60+36];
	fma.rn.f32 	%f251, %f46, %f250, %f81;
	st.global.f32 	[%rd60+36], %f251;
	ld.global.f32 	%f252, [%rd60+40];
	fma.rn.f32 	%f253, %f46, %f252, %f81;
	st.global.f32 	[%rd60+40], %f253;
	ld.global.f32 	%f254, [%rd60+44];
	fma.rn.f32 	%f255, %f46, %f254, %f81;
	st.global.f32 	[%rd60+44], %f255;
	ld.global.f32 	%f256, [%rd60+48];
	fma.rn.f32 	%f257, %f46, %f256, %f81;
	st.global.f32 	[%rd60+48], %f257;
	ld.global.f32 	%f258, [%rd60+52];
	fma.rn.f32 	%f259, %f46, %f258, %f81;
	st.global.f32 	[%rd60+52], %f259;
	ld.global.f32 	%f260, [%rd60+56];
	fma.rn.f32 	%f261, %f46, %f260, %f81;
	st.global.f32 	[%rd60+56], %f261;
	ld.global.f32 	%f262, [%rd60+60];
	fma.rn.f32 	%f263, %f46, %f262, %f81;
	st.global.f32 	[%rd60+60], %f263;
	add.s32 	%r285, %r285, 16;
	setp.ne.s32 	%p64, %r285, %r19;
	mov.u32 	%r287, %r19;
	@%p64 bra 	$L__BB0_91;
$L__BB0_92:
	setp.eq.s32 	%p65, %r17, 0;
	@%p65 bra 	$L__BB0_102;
	add.s32 	%r249, %r17, -1;
	setp.lt.u32 	%p66, %r249, 7;
	@%p66 bra 	$L__BB0_95;
	add.s32 	%r250, %r287, %r95;
	mul.wide.s32 	%rd61, %r250, 4;
	add.s64 	%rd62, %rd4, %rd61;
	ld.global.f32 	%f264, [%rd62];
	mul.f32 	%f265, %f47, 0f00000000;
	fma.rn.f32 	%f266, %f46, %f264, %f265;
	st.global.f32 	[%rd62], %f266;
	ld.global.f32 	%f267, [%rd62+4];
	fma.rn.f32 	%f268, %f46, %f267, %f265;
	st.global.f32 	[%rd62+4], %f268;
	ld.global.f32 	%f269, [%rd62+8];
	fma.rn.f32 	%f270, %f46, %f269, %f265;
	st.global.f32 	[%rd62+8], %f270;
	ld.global.f32 	%f271, [%rd62+12];
	fma.rn.f32 	%f272, %f46, %f271, %f265;
	st.global.f32 	[%rd62+12], %f272;
	ld.global.f32 	%f273, [%rd62+16];
	fma.rn.f32 	%f274, %f46, %f273, %f265;
	st.global.f32 	[%rd62+16], %f274;
	ld.global.f32 	%f275, [%rd62+20];
	fma.rn.f32 	%f276, %f46, %f275, %f265;
	st.global.f32 	[%rd62+20], %f276;
	ld.global.f32 	%f277, [%rd62+24];
	fma.rn.f32 	%f278, %f46, %f277, %f265;
	st.global.f32 	[%rd62+24], %f278;
	ld.global.f32 	%f279, [%rd62+28];
	fma.rn.f32 	%f280, %f46, %f279, %f265;
	st.global.f32 	[%rd62+28], %f280;
	add.s32 	%r287, %r287, 8;
$L__BB0_95:
	setp.eq.s32 	%p67, %r15, 0;
	@%p67 bra 	$L__BB0_102;
	setp.lt.u32 	%p68, %r86, 3;
	@%p68 bra 	$L__BB0_98;
	add.s32 	%r251, %r287, %r95;
	mul.wide.s32 	%rd63, %r251, 4;
	add.s64 	%rd64, %rd4, %rd63;
	ld.global.f32 	%f281, [%rd64];
	mul.f32 	%f282, %f46, %f281;
	fma.rn.f32 	%f283, %f47, 0f00000000, %f282;
	st.global.f32 	[%rd64], %f283;
	ld.global.f32 	%f284, [%rd64+4];
	mul.f32 	%f285, %f46, %f284;
	fma.rn.f32 	%f286, %f47, 0f00000000, %f285;
	st.global.f32 	[%rd64+4], %f286;
	ld.global.f32 	%f287, [%rd64+8];
	mul.f32 	%f288, %f46, %f287;
	fma.rn.f32 	%f289, %f47, 0f00000000, %f288;
	st.global.f32 	[%rd64+8], %f289;
	ld.global.f32 	%f290, [%rd64+12];
	mul.f32 	%f291, %f46, %f290;
	fma.rn.f32 	%f292, %f47, 0f00000000, %f291;
	st.global.f32 	[%rd64+12], %f292;
	add.s32 	%r287, %r287, 4;
$L__BB0_98:
	setp.eq.s32 	%p69, %r16, 0;
	@%p69 bra 	$L__BB0_102;
	setp.eq.s32 	%p70, %r16, 1;
	add.s32 	%r252, %r287, %r95;
	mul.wide.s32 	%rd65, %r252, 4;
	add.s64 	%rd13, %rd4, %rd65;
	ld.global.f32 	%f293, [%rd13];
	mul.f32 	%f82, %f47, 0f00000000;
	fma.rn.f32 	%f294, %f46, %f293, %f82;
	st.global.f32 	[%rd13], %f294;
	@%p70 bra 	$L__BB0_102;
	setp.eq.s32 	%p71, %r16, 2;
	ld.global.f32 	%f295, [%rd13+4];
	fma.rn.f32 	%f296, %f46, %f295, %f82;
	st.global.f32 	[%rd13+4], %f296;
	@%p71 bra 	$L__BB0_102;
	ld.global.f32 	%f297, [%rd13+8];
	fma.rn.f32 	%f298, %f46, %f297, %f82;
	st.global.f32 	[%rd13+8], %f298;
$L__BB0_102:
	st.local.f32 	[%rd10], %f34;
	mul.wide.u32 	%rd100, %r275, 4;
	add.s64 	%rd101, %rd6, %rd100;
	st.local.f32 	[%rd101], %f45;
	add.s32 	%r275, %r275, 1;
	setp.ne.s32 	%p88, %r275, %r14;
	@%p88 bra 	$L__BB0_39;
$L__BB0_103:
	ld.param.u32 	%r259, [_Z14fa2_fwd_kernelPKfS0_S0_Pfiiiif_param_5];
	bar.warp.sync 	-1;
	add.s32 	%r262, %r262, 16;
	setp.lt.s32 	%p89, %r262, %r259;
	add.s32 	%r261, %r261, -16;
	@%p89 bra 	$L__BB0_6;
$L__BB0_104:
	ret;

}


// ===== COMPILED SASS (sm_100) =====

	.target	sm_100

	.elftype	@"ET_EXEC"


//--------------------- .note.nv.tkinfo           --------------------------
	.section	.note.nv.tkinfo,"",@"SHT_NOTE"
	.sectionflags	@"SHF_NOTE_NV_TKINFO"
	.tkinfo
        /*0018*/ 	.word	0x00000002
        /*0030*/ 	.string	""
        /*0030*/ 	.string	"ptxas"
        /*0030*/ 	.string	"Cuda compilation tools, release 13.0, V13.0.88"
        /*0030*/ 	.string	"Build cuda_13.0.r13.0/compiler.36424714_0"
        /*0030*/ 	.string	"-arch sm_100 -m 64 "



//--------------------- .note.nv.cuinfo           --------------------------
	.section	.note.nv.cuinfo,"",@"SHT_NOTE"
	.sectionflags	@"SHF_NOTE_NV_CUINFO"
        /*0018*/ 	.short	0x0002
        /*001a*/ 	.short	0x0064
        /*001c*/ 	.short	0x0082
	.zero		2


//--------------------- .nv.info                  --------------------------
	.section	.nv.info,"",@"SHT_CUDA_INFO"
	.align	4


	//----- nvinfo : EIATTR_REGCOUNT
	.align		4
        /*0000*/ 	.byte	0x04, 0x2f
        /*0002*/ 	.short	(.L_1 - .L_0)
	.align		4
.L_0:
        /*0004*/ 	.word	index@(_Z14fa2_fwd_kernelPKfS0_S0_Pfiiiif)
        /*0008*/ 	.word	0x00000030


	//----- nvinfo : EIATTR_FRAME_SIZE
	.align		4
.L_1:
        /*000c*/ 	.byte	0x04, 0x11
        /*000e*/ 	.short	(.L_3 - .L_2)
	.align		4
.L_2:
        /*0010*/ 	.word	index@($__internal_1_$__cuda_sm3x_div_rn_noftz_f32_slowpath)
        /*0014*/ 	.word	0x00000100


	//----- nvinfo : EIATTR_FRAME_SIZE
	.align		4
.L_3:
        /*0018*/ 	.byte	0x04, 0x11
        /*001a*/ 	.short	(.L_5 - .L_4)
	.align		4
.L_4:
        /*001c*/ 	.word	index@($__internal_0_$__cuda_sm20_rcp_rn_f32_slowpath)
        /*0020*/ 	.word	0x00000100


	//----- nvinfo : EIATTR_FRAME_SIZE
	.align		4
.L_5:
        /*0024*/ 	.byte	0x04, 0x11
        /*0026*/ 	.short	(.L_7 - .L_6)
	.align		4
.L_6:
        /*0028*/ 	.word	index@(_Z14fa2_fwd_kernelPKfS0_S0_Pfiiiif)
        /*002c*/ 	.word	0x00000100


	//----- nvinfo : EIATTR_MIN_STACK_SIZE
	.align		4
.L_7:
        /*0030*/ 	.byte	0x04, 0x12
        /*0032*/ 	.short	(.L_9 - .L_8)
	.align		4
.L_8:
        /*0034*/ 	.word	index@(_Z14fa2_fwd_kernelPKfS0_S0_Pfiiiif)
        /*0038*/ 	.word	0x00000100
.L_9:


//--------------------- .nv.compat                --------------------------
	.section	.nv.compat,"",@"SHT_CUDA_COMPAT_INFO"
	.align	4
        /*0000*/ 	.byte	0x02, 0x09, 0x00, 0x00, 0x02, 0x02, 0x01, 0x00, 0x02, 0x05, 0x05, 0x00, 0x03, 0x07, 0x01, 0x01
        /*0010*/ 	.byte	0x02, 0x03, 0x00, 0x00, 0x02, 0x06, 0x01, 0x00, 0x04, 0x0b, 0x08, 0x00, 0x01, 0x00, 0x00, 0x00
        /*0020*/ 	.byte	0x00, 0x00, 0x00, 0x00


//--------------------- .nv.info._Z14fa2_fwd_kernelPKfS0_S0_Pfiiiif --------------------------
	.section	.nv.info._Z14fa2_fwd_kernelPKfS0_S0_Pfiiiif,"",@"SHT_CUDA_INFO"
	.sectionflags	@""
	.align	4


	//----- nvinfo : EIATTR_CUDA_API_VERSION
	.align		4
        /*0000*/ 	.byte	0x04, 0x37
        /*0002*/ 	.short	(.L_11 - .L_10)
.L_10:
        /*0004*/ 	.word	0x00000082


	//----- nvinfo : EIATTR_KPARAM_INFO
	.align		4
.L_11:
        /*0008*/ 	.byte	0x04, 0x17
        /*000a*/ 	.short	(.L_13 - .L_12)
.L_12:
        /*000c*/ 	.word	0x00000000
        /*0010*/ 	.short	0x0008
        /*0012*/ 	.short	0x0030
        /*0014*/ 	.byte	0x00, 0xf0, 0x11, 0x00


	//----- nvinfo : EIATTR_KPARAM_INFO
	.align		4
.L_13:
        /*0018*/ 	.byte	0x04, 0x17
        /*001a*/ 	.short	(.L_15 - .L_14)
.L_14:
        /*001c*/ 	.word	0x00000000
        /*0020*/ 	.short	0x0007
        /*0022*/ 	.short	0x002c
        /*0024*/ 	.byte	0x00, 0xf0, 0x11, 0x00


	//----- nvinfo : EIATTR_KPARAM_INFO
	.align		4
.L_15:
        /*0028*/ 	.byte	0x04, 0x17
        /*002a*/ 	.short	(.L_17 - .L_16)
.L_16:
        /*002c*/ 	.word	0x00000000
        /*0030*/ 	.short	0x0006
        /*0032*/ 	.short	0x0028
        /*0034*/ 	.byte	0x00, 0xf0, 0x11, 0x00


	//----- nvinfo : EIATTR_KPARAM_INFO
	.align		4
.L_17:
        /*0038*/ 	.byte	0x04, 0x17
        /*003a*/ 	.short	(.L_19 - .L_18)
.L_18:
        /*003c*/ 	.word	0x00000000
        /*0040*/ 	.short	0x0005
        /*0042*/ 	.short	0x0024
        /*0044*/ 	.byte	0x00, 0xf0, 0x11, 0x00


	//----- nvinfo : EIATTR_KPARAM_INFO
	.align		4
.L_19:
        /*0048*/ 	.byte	0x04, 0x17
        /*004a*/ 	.short	(.L_21 - .L_20)
.L_20:
        /*004c*/ 	.word	0x00000000
        /*0050*/ 	.short	0x0004
        /*0052*/ 	.short	0x0020
        /*0054*/ 	.byte	0x00, 0xf0, 0x11, 0x00


	//----- nvinfo : EIATTR_KPARAM_INFO
	.align		4
.L_21:
        /*0058*/ 	.byte	0x04, 0x17
        /*005a*/ 	.short	(.L_23 - .L_22)
.L_22:
        /*005c*/ 	.word	0x00000000
        /*0060*/ 	.short	0x0003
        /*0062*/ 	.short	0x0018
        /*0064*/ 	.byte	0x00, 0xf5, 0x21, 0x00


	//----- nvinfo : EIATTR_KPARAM_INFO
	.align		4
.L_23:
        /*0068*/ 	.byte	0x04, 0x17
        /*006a*/ 	.short	(.L_25 - .L_24)
.L_24:
        /*006c*/ 	.word	0x00000000
        /*0070*/ 	.short	0x0002
        /*0072*/ 	.short	0x0010
        /*0074*/ 	.byte	0x00, 0xf5, 0x21, 0x00


	//----- nvinfo : EIATTR_KPARAM_INFO
	.align		4
.L_25:
        /*0078*/ 	.byte	0x04, 0x17
        /*007a*/ 	.short	(.L_27 - .L_26)
.L_26:
        /*007c*/ 	.word	0x00000000
        /*0080*/ 	.short	0x0001
        /*0082*/ 	.short	0x0008
        /*0084*/ 	.byte	0x00, 0xf5, 0x21, 0x00


	//----- nvinfo : EIATTR_KPARAM_INFO
	.align		4
.L_27:
        /*0088*/ 	.byte	0x04, 0x17
        /*008a*/ 	.short	(.L_29 - .L_28)
.L_28:
        /*008c*/ 	.word	0x00000000
        /*0090*/ 	.short	0x0000
        /*0092*/ 	.short	0x0000
        /*0094*/ 	.byte	0x00, 0xf5, 0x21, 0x00


	//----- nvinfo : EIATTR_SPARSE_MMA_MASK
	.align		4
.L_29:
        /*0098*/ 	.byte	0x03, 0x50
        /*009a*/ 	.short	0x0000


	//----- nvinfo : EIATTR_WMMA_USED
	.align		4
        /*009c*/ 	.byte	0x01, 0x2b
	.zero		2


	//----- nvinfo : EIATTR_MAXREG_COUNT
	.align		4
        /*00a0*/ 	.byte	0x03, 0x1b
        /*00a2*/ 	.short	0x00ff


	//----- nvinfo : EIATTR_MERCURY_ISA_VERSION
	.align		4
        /*00a4*/ 	.byte	0x03, 0x5f
        /*00a6*/ 	.short	0x0101


	//----- nvinfo : EIATTR_UNUSED_LOAD_BYTE_OFFSET
	.align		4
        /*00a8*/ 	.byte	0x04, 0x44
        /*00aa*/ 	.short	(.L_31 - .L_30)


	//   ....[0]....
.L_30:
        /*00ac*/ 	.word	0x00001dd0
        /*00b0*/ 	.word	0x00000fff


	//----- nvinfo : EIATTR_COOP_GROUP_MASK_REGIDS
	.align		4
.L_31:
        /*00b4*/ 	.byte	0x04, 0x29
        /*00b6*/ 	.short	(.L_33 - .L_32)


	//   ....[0]....
.L_32:
        /*00b8*/ 	.word	0xffffffff


	//   ....[1]....
        /*00bc*/ 	.word	0xffffffff


	//   ....[2]....
        /*00c0*/ 	.word	0xffffffff


	//----- nvinfo : EIATTR_COOP_GROUP_INSTR_OFFSETS
	.align		4
.L_33:
        /*00c4*/ 	.byte	0x04, 0x28
        /*00c6*/ 	.short	(.L_35 - .L_34)


	//   ....[0]....
.L_34:
        /*00c8*/ 	.word	0x00001070


	//   ....[1]....
        /*00cc*/ 	.word	0x000012c0


	//   ....[2]....
        /*00d0*/ 	.word	0x00003e00


	//----- nvinfo : EIATTR_VRC_CTA_INIT_COUNT
	.align		4
.L_35:
        /*00d4*/ 	.byte	0x02, 0x4a
	.zero		1
	.zero		1


	//----- nvinfo : EIATTR_EXIT_INSTR_OFFSETS
	.align		4
        /*00d8*/ 	.byte	0x04, 0x1c
        /*00da*/ 	.short	(.L_37 - .L_36)


	//   ....[0]....
.L_36:
        /*00dc*/ 	.word	0x00000110


	//   ....[1]....
        /*00e0*/ 	.word	0x00000570


	//   ....[2]....
        /*00e4*/ 	.word	0x00003e20


	//----- nvinfo : EIATTR_CRS_STACK_SIZE
	.align		4
.L_37:
        /*00e8*/ 	.byte	0x04, 0x1e
        /*00ea*/ 	.short	(.L_39 - .L_38)
.L_38:
        /*00ec*/ 	.word	0x00000000


	//----- nvinfo : EIATTR_CBANK_PARAM_SIZE
	.align		4
.L_39:
        /*00f0*/ 	.byte	0x03, 0x19
        /*00f2*/ 	.short	0x0034


	//----- nvinfo : EIATTR_PARAM_CBANK
	.align		4
        /*00f4*/ 	.byte	0x04, 0x0a
        /*00f6*/ 	.short	(.L_41 - .L_40)
	.align		4
.L_40:
        /*00f8*/ 	.word	index@(.nv.constant0._Z14fa2_fwd_kernelPKfS0_S0_Pfiiiif)
        /*00fc*/ 	.short	0x0380
        /*00fe*/ 	.short	0x0034


	//----- nvinfo : EIATTR_SW_WAR
	.align		4
.L_41:
        /*0100*/ 	.byte	0x04, 0x36
        /*0102*/ 	.short	(.L_43 - .L_42)
.L_42:
        /*0104*/ 	.word	0x00000008
.L_43:


//--------------------- .nv.callgraph             --------------------------
	.section	.nv.callgraph,"",@"SHT_CUDA_CALLGRAPH"
	.align	4
	.sectionentsize	8
	.align		4
        /*0000*/ 	.word	0x00000000
	.align		4
        /*0004*/ 	.word	0xffffffff
	.align		4
        /*0008*/ 	.word	0x00000000
	.align		4
        /*000c*/ 	.word	0xfffffffe
	.align		4
        /*0010*/ 	.word	0x00000000
	.align		4
        /*0014*/ 	.word	0xfffffffd
	.align		4
        /*0018*/ 	.word	0x00000000
	.align		4
        /*001c*/ 	.word	0xfffffffc


//--------------------- .text._Z14fa2_fwd_kernelPKfS0_S0_Pfiiiif --------------------------
	.section	.text._Z14fa2_fwd_kernelPKfS0_S0_Pfiiiif,"ax",@progbits
	.align	128
        .global         _Z14fa2_fwd_kernelPKfS0_S0_Pfiiiif
        .type           _Z14fa2_fwd_kernelPKfS0_S0_Pfiiiif,@function
        .size           _Z14fa2_fwd_kernelPKfS0_S0_Pfiiiif,(.L_x_67 - _Z14fa2_fwd_kernelPKfS0_S0_Pfiiiif)
        .other          _Z14fa2_fwd_kernelPKfS0_S0_Pfiiiif,@"STO_CUDA_ENTRY STV_DEFAULT"
_Z14fa2_fwd_kernelPKfS0_S0_Pfiiiif:
.text._Z14fa2_fwd_kernelPKfS0_S0_Pfiiiif:
[----:B------:R-:W0:Y:S01]  /*0000*/  LDC R1, c[0x0][0x37c] ;  /* 0x0000df00ff017b82 */ /* 0x000e220000000800 */
[----:B------:R-:W1:Y:S01]  /*0010*/  LDCU UR6, c[0x0][0x360] ;  /* 0x00006c00ff0677ac */ /* 0x000e620008000800 */
[----:B------:R-:W2:Y:S06]  /*0020*/  S2R R4, SR_TID.X ;  /* 0x0000000000047919 */ /* 0x000eac0000002100 */
[----:B------:R-:W3:Y:S01]  /*0030*/  S2UR UR5, SR_CTAID.Y ;  /* 0x00000000000579c3 */ /* 0x000ee20000002600 */
[----:B0-----:R-:W-:Y:S01]  /*0040*/  VIADD R1, R1, 0xffffff00 ;  /* 0xffffff0001017836 */ /* 0x001fe20000000000 */
[----:B------:R-:W0:Y:S04]  /*0050*/  LDCU UR7, c[0x0][0x3a0] ;  /* 0x00007400ff0777ac */ /* 0x000e280008000800 */
[----:B------:R-:W-:-:S02]  /*0060*/  R2UR UR8, R1 ;  /* 0x00000000010872ca */ /* 0x000fc400000e0000 */
[----:B------:R-:W-:Y:S01]  /*0070*/  R2UR UR16, R1 ;  /* 0x00000000011072ca */ /* 0x000fe200000e0000 */
[----:B-1----:R-:W-:Y:S02]  /*0080*/  USHF.R.U32.HI UR4, URZ, 0x1, UR6 ;  /* 0x00000001ff047899 */ /* 0x002fe40008011606 */
[----:B------:R-:W-:Y:S02]  /*0090*/  UISETP.GE.U32.AND UP0, UPT, UR6, 0x20, UPT ;  /* 0x000000200600788c */ /* 0x000fe4000bf06070 */
[----:B------:R-:W-:-:S04]  /*00a0*/  ULOP3.LUT UR4, UR4, 0x3f0, URZ, 0xc0, !UPT ;  /* 0x000003f004047892 */ /* 0x000fc8000f8ec0ff */
[----:B------:R-:W-:-:S04]  /*00b0*/  USEL UR4, UR4, 0x10, UP0 ;  /* 0x0000001004047887 */ /* 0x000fc80008000000 */
[----:B---3--:R-:W-:Y:S01]  /*00c0*/  UIMAD UR4, UR4, UR5, URZ ;  /* 0x00000005040472a4 */ /* 0x008fe2000f8e02ff */
[----:B--2---:R-:W-:-:S05]  /*00d0*/  SHF.R.U32.HI R26, RZ, 0x5, R4 ;  /* 0x00000005ff1a7819 */ /* 0x004fca0000011604 */
[----:B------:R-:W-:-:S04]  /*00e0*/  LEA R28, R26, UR4, 0x4 ;  /* 0x000000041a1c7c11 */ /* 0x000fc8000f8e20ff */
[----:B0-----:R-:W-:-:S04]  /*00f0*/  IADD3 R27, PT, PT, -R28, UR7, RZ ;  /* 0x000000071c1b7c10 */ /* 0x001fc8000fffe1ff */
[----:B------:R-:W-:-:S13]  /*0100*/  ISETP.GE.AND P0, PT, R27, 0x1, PT ;  /* 0x000000011b00780c */ /* 0x000fda0003f06270 */
[----:B------:R-:W-:Y:S05]  /*0110*/  @!P0 EXIT ;  /* 0x000000000000894d */ /* 0x000fea0003800000 */
[----:B------:R-:W-:Y:S01]  /*0120*/  LOP3.LUT R0, R4, 0x1f, RZ, 0xc0, !PT ;  /* 0x0000001f04007812 */ /* 0x000fe200078ec0ff */
[----:B------:R-:W0:Y:S01]  /*0130*/  LDCU.64 UR10, c[0x0][0x358] ;  /* 0x00006b00ff0a77ac */ /* 0x000e220008000a00 */
[----:B------:R-:W-:Y:S01]  /*0140*/  BSSY.RECONVERGENT B0, `(.L_x_0) ;  /* 0x000003f000007945 */ /* 0x000fe20003800200 */
[----:B------:R-:W-:Y:S02]  /*0150*/  VIMNMX R27, PT, PT, R27, 0x10, PT ;  /* 0x000000101b1b7848 */ /* 0x000fe40003fe0100 */
[----:B------:R-:W-:Y:S01]  /*0160*/  ISETP.GT.U32.AND P0, PT, R0, 0xf, PT ;  /* 0x0000000f0000780c */ /* 0x000fe20003f04070 */
[----:B------:R-:W-:-:S12]  /*0170*/  UIADD3 UR12, UPT, UPT, UR8, 0x40, URZ ;  /* 0x00000040080c7890 */ /* 0x000fd8000fffe0ff */
[----:B------:R-:W-:Y:S05]  /*0180*/  @P0 BRA `(.L_x_1) ;  /* 0x0000000000e80947 */ /* 0x000fea0003800000 */
[----:B------:R-:W-:Y:S01]  /*0190*/  VIMNMX R2, PT, PT, R27, 0x1, !PT ;  /* 0x000000011b027848 */ /* 0x000fe20007fe0100 */
[----:B------:R-:W-:Y:S01]  /*01a0*/  BSSY.RELIABLE B1, `(.L_x_2) ;  /* 0x0000031000017945 */ /* 0x000fe20003800100 */
[----:B------:R-:W-:Y:S02]  /*01b0*/  IMAD.MOV.U32 R3, RZ, RZ, RZ ;  /* 0x000000ffff037224 */ /* 0x000fe400078e00ff */
[----:B------:R-:W-:-:S13]  /*01c0*/  ISETP.GT.AND P0, PT, R2, RZ, PT ;  /* 0x000000ff0200720c */ /* 0x000fda0003f04270 */
[----:B------:R-:W-:Y:S05]  /*01d0*/  @!P0 BRA `(.L_x_3) ;  /* 0x0000000000b48947 */ /* 0x000fea0003800000 */
[----:B------:R-:W-:Y:S01]  /*01e0*/  IADD3 R5, PT, PT, R2, -R3, RZ ;  /* 0x8000000302057210 */ /* 0x000fe20007ffe0ff */
[----:B------:R-:W-:Y:S01]  /*01f0*/  BSSY.RECONVERGENT B2, `(.L_x_4) ;  /* 0x0000019000027945 */ /* 0x000fe20003800200 */
[----:B------:R-:W-:Y:S02]  /*0200*/  PLOP3.LUT P0, PT, PT, PT, PT, 0x80, 0x8 ;  /* 0x000000000008781c */ /* 0x000fe40003f0f070 */
[----:B------:R-:W-:-:S13]  /*0210*/  ISETP.GT.AND P1, PT, R5, 0x3, PT ;  /* 0x000000030500780c */ /* 0x000fda0003f24270 */
[----:B------:R-:W-:Y:S05]  /*0220*/  @!P1 BRA `(.L_x_5) ;  /* 0x0000000000549947 */ /* 0x000fea0003800000 */
[----:B------:R-:W-:Y:S01]  /*0230*/  PLOP3.LUT P0, PT, PT, PT, PT, 0x8, 0x80 ;  /* 0x000000000080781c */ /* 0x000fe20003f0e170 */
[----:B------:R-:W-:Y:S02]  /*0240*/  VIADD R10, R2, 0xfffffffd ;  /* 0xfffffffd020a7836 */ /* 0x000fe40000000000 */
[----:B------:R-:W-:-:S10]  /*0250*/  IMAD.MOV.U32 R9, RZ, RZ, -0x800000 ;  /* 0xff800000ff097424 */ /* 0x000fd400078e00ff */
.L_x_6:
[C---:B-1----:R-:W-:Y:S01]  /*0260*/  IADD3 R6, PT, PT, R3.reuse, 0x1, RZ ;  /* 0x0000000103067810 */ /* 0x042fe20007ffe0ff */
[C---:B------:R-:W-:Y:S01]  /*0270*/  VIADD R7, R3.reuse, 0x2 ;  /* 0x0000000203077836 */ /* 0x040fe20000000000 */
[C---:B------:R-:W-:Y:S01]  /*0280*/  LEA R5, R3.reuse, UR16, 0x2 ;  /* 0x0000001003057c11 */ /* 0x040fe2000f8e10ff */
[----:B------:R-:W-:Y:S01]  /*0290*/  VIADD R8, R3, 0x3 ;  /* 0x0000000303087836 */ /* 0x000fe20000000000 */
[----:B------:R-:W-:Y:S02]  /*02a0*/  LEA R6, R6, UR16, 0x2 ;  /* 0x0000001006067c11 */ /* 0x000fe4000f8e10ff */
[----:B------:R-:W-:Y:S01]  /*02b0*/  LEA R7, R7, UR16, 0x2 ;  /* 0x0000001007077c11 */ /* 0x000fe2000f8e10ff */
[----:B------:R1:W-:Y:S01]  /*02c0*/  STL [R5], R9 ;  /* 0x0000000905007387 */ /* 0x0003e20000100800 */
[----:B------:R-:W-:Y:S02]  /*02d0*/  LEA R8, R8, UR16, 0x2 ;  /* 0x0000001008087c11 */ /* 0x000fe4000f8e10ff */
[----:B------:R-:W-:Y:S01]  /*02e0*/  IADD3 R3, PT, PT, R3, 0x4, RZ ;  /* 0x0000000403037810 */ /* 0x000fe20007ffe0ff */
[----:B------:R1:W-:Y:S03]  /*02f0*/  STL [R5+0x40], RZ ;  /* 0x000040ff05007387 */ /* 0x0003e60000100800 */
[----:B------:R-:W-:Y:S01]  /*0300*/  ISETP.GE.AND P1, PT, R3, R10, PT ;  /* 0x0000000a0300720c */ /* 0x000fe20003f26270 */
[----:B------:R1:W-:Y:S04]  /*0310*/  STL [R6], R9 ;  /* 0x0000000906007387 */ /* 0x0003e80000100800 */
[----:B------:R1:W-:Y:S04]  /*0320*/  STL [R6+0x40], RZ ;  /* 0x000040ff06007387 */ /* 0x0003e80000100800 */
[----:B------:R1:W-:Y:S04]  /*0330*/  STL [R7], R9 ;  /* 0x0000000907007387 */ /* 0x0003e80000100800 */
[----:B------:R1:W-:Y:S04]  /*0340*/  STL [R7+0x40], RZ ;  /* 0x000040ff07007387 */ /* 0x0003e80000100800 */
[----:B------:R1:W-:Y:S04]  /*0350*/  STL [R8], R9 ;  /* 0x0000000908007387 */ /* 0x0003e80000100800 */
[----:B------:R1:W-:Y:S01]  /*0360*/  STL [R8+0x40], RZ ;  /* 0x000040ff08007387 */ /* 0x0003e20000100800 */
[----:B------:R-:W-:Y:S05]  /*0370*/  @!P1 BRA `(.L_x_6) ;  /* 0xfffffffc00b89947 */ /* 0x000fea000383ffff */
.L_x_5:
[----:B0-----:R-:W-:Y:S05]  /*0380*/  BSYNC.RECONVERGENT B2 ;  /* 0x0000000000027941 */ /* 0x001fea0003800200 */
.L_x_4:
[----:B-1----:R-:W-:Y:S01]  /*0390*/  IMAD.IADD R5, R2, 0x1, -R3 ;  /* 0x0000000102057824 */ /* 0x002fe200078e0a03 */
[----:B------:R-:W-:Y:S04]  /*03a0*/  BSSY.RECONVERGENT B2, `(.L_x_7) ;  /* 0x000000d000027945 */ /* 0x000fe80003800200 */
[----:B------:R-:W-:-:S13]  /*03b0*/  ISETP.GT.AND P1, PT, R5, 0x1, PT ;  /* 0x000000010500780c */ /* 0x000fda0003f24270 */
[----:B------:R-:W-:Y:S05]  /*03c0*/  @!P1 BRA `(.L_x_8) ;  /* 0x0000000000289947 */ /* 0x000fea0003800000 */
[C---:B------:R-:W-:Y:S01]  /*03d0*/  VIADD R6, R3.reuse, 0x1 ;  /* 0x0000000103067836 */ /* 0x040fe20000000000 */
[C---:B------:R-:W-:Y:S01]  /*03e0*/  LEA R5, R3.reuse, UR16, 0x2 ;  /* 0x0000001003057c11 */ /* 0x040fe2000f8e10ff */
[----:B------:R-:W-:Y:S01]  /*03f0*/  VIADD R3, R3, 0x2 ;  /* 0x0000000203037836 */ /* 0x000fe20000000000 */
[----:B------:R-:W-:Y:S02]  /*0400*/  MOV R7, 0xff800000 ;  /* 0xff80000000077802 */ /* 0x000fe40000000f00 */
[----:B------:R-:W-:Y:S01]  /*0410*/  LEA R6, R6, UR16, 0x2 ;  /* 0x0000001006067c11 */ /* 0x000fe2000f8e10ff */
[----:B------:R0:W-:Y:S01]  /*0420*/  STL [R5+0x40], RZ ;  /* 0x000040ff05007387 */ /* 0x0001e20000100800 */
[----:B------:R-:W-:-:S03]  /*0430*/  PLOP3.LUT P0, PT, PT, PT, PT, 0x8, 0x80 ;  /* 0x000000000080781c */ /* 0x000fc60003f0e170 */
[----:B------:R0:W-:Y:S04]  /*0440*/  STL [R5], R7 ;  /* 0x0000000705007387 */ /* 0x0001e80000100800 */
[----:B------:R0:W-:Y:S04]  /*0450*/  STL [R6], R7 ;  /* 0x0000000706007387 */ /* 0x0001e80000100800 */
[----:B------:R0:W-:Y:S02]  /*0460*/  STL [R6+0x40], RZ ;  /* 0x000040ff06007387 */ /* 0x0001e40000100800 */
.L_x_8:
[----:B------:R-:W-:Y:S05]  /*0470*/  BSYNC.RECONVERGENT B2 ;  /* 0x0000000000027941 */ /* 0x000fea0003800200 */
.L_x_7:
[----:B------:R-:W-:-:S13]  /*0480*/  ISETP.NE.OR P0, PT, R3, R2, P0 ;  /* 0x000000020300720c */ /* 0x000fda0000705670 */
[----:B------:R-:W-:Y:S05]  /*0490*/  @!P0 BREAK.RELIABLE B1 ;  /* 0x0000000000018942 */ /* 0x000fea0003800100 */
[----:B------:R-:W-:Y:S05]  /*04a0*/  @!P0 BRA `(.L_x_1) ;  /* 0x0000000000208947 */ /* 0x000fea0003800000 */
.L_x_3:
[----:B0-----:R-:W-:Y:S05]  /*04b0*/  BSYNC.RELIABLE B1 ;  /* 0x0000000000017941 */ /* 0x001fea0003800100 */
.L_x_2:
[----:B------:R-:W-:-:S07]  /*04c0*/  IMAD.MOV.U32 R6, RZ, RZ, -0x800000 ;  /* 0xff800000ff067424 */ /* 0x000fce00078e00ff */
.L_x_9:
[C---:B------:R-:W-:Y:S02]  /*04d0*/  LEA R5, R3.reuse, UR16, 0x2 ;  /* 0x0000001003057c11 */ /* 0x040fe4000f8e10ff */
[----:B------:R-:W-:-:S03]  /*04e0*/  IADD3 R3, PT, PT, R3, 0x1, RZ ;  /* 0x0000000103037810 */ /* 0x000fc60007ffe0ff */
[----:B------:R1:W-:Y:S01]  /*04f0*/  STL [R5], R6 ;  /* 0x0000000605007387 */ /* 0x0003e20000100800 */
[----:B------:R-:W-:-:S03]  /*0500*/  ISETP.NE.AND P0, PT, R3, R2, PT ;  /* 0x000000020300720c */ /* 0x000fc60003f05270 */
[----:B------:R1:W-:Y:S10]  /*0510*/  STL [R5+0x40], RZ ;  /* 0x000040ff05007387 */ /* 0x0003f40000100800 */
[----:B-1----:R-:W-:Y:S05]  /*0520*/  @P0 BRA `(.L_x_9) ;  /* 0xfffffffc00e80947 */ /* 0x002fea000383ffff */
.L_x_1:
[----:B0-----:R-:W-:Y:S05]  /*0530*/  BSYNC.RECONVERGENT B0 ;  /* 0x0000000000007941 */ /* 0x001fea0003800200 */
.L_x_0:
[----:B------:R-:W-:Y:S05]  /*0540*/  WARPSYNC.ALL ;  /* 0x0000000000007948 */ /* 0x000fea0003800000 */
[----:B------:R-:W0:Y:S02]  /*0550*/  LDC R2, c[0x0][0x3a4] ;  /* 0x0000e900ff027b82 */ /* 0x000e240000000800 */
[----:B0-----:R-:W-:-:S13]  /*0560*/  ISETP.GE.AND P0, PT, R2, 0x1, PT ;  /* 0x000000010200780c */ /* 0x001fda0003f06270 */
[----:B------:R-:W-:Y:S05]  /*0570*/  @!P0 EXIT ;  /* 0x000000000000894d */ /* 0x000fea0003800000 */
[----:B------:R-:W0:Y:S01]  /*0580*/  S2UR UR6, SR_CgaCtaId ;  /* 0x00000000000679c3 */ /* 0x000e220000008800 */
[C---:B------:R-:W-:Y:S01]  /*0590*/  LOP3.LUT R2, R4.reuse, 0xf, RZ, 0xc0, !PT ;  /* 0x0000000f04027812 */ /* 0x040fe200078ec0ff */
[----:B------:R-:W-:Y:S01]  /*05a0*/  IMAD.SHL.U32 R4, R4, 0x2, RZ ;  /* 0x0000000204047824 */ /* 0x000fe200078e00ff */
[C---:B------:R-:W-:Y:S01]  /*05b0*/  LOP3.LUT R3, R0.reuse, 0x60, RZ, 0xfc, !PT ;  /* 0x0000006000037812 */ /* 0x040fe200078efcff */
[----:B------:R-:W1:Y:S01]  /*05c0*/  LDCU.64 UR14, c[0x0][0x3a8] ;  /* 0x00007500ff0e77ac */ /* 0x000e620008000a00 */
[C---:B------:R-:W-:Y:S02]  /*05d0*/  LOP3.LUT R5, R0.reuse, 0x40, RZ, 0xfc, !PT ;  /* 0x0000004000057812 */ /* 0x040fe400078efcff */
[----:B------:R-:W-:Y:S01]  /*05e0*/  LOP3.LUT R6, R0, 0x20, RZ, 0xfc, !PT ;  /* 0x0000002000067812 */ /* 0x000fe200078efcff */
[----:B------:R-:W-:Y:S01]  /*05f0*/  UMOV UR5, 0x400 ;  /* 0x0000040000057882 */ /* 0x000fe20000000000 */
[----:B------:R-:W-:Y:S01]  /*0600*/  LOP3.LUT R4, R4, 0x1e, RZ, 0xc0, !PT ;  /* 0x0000001e04047812 */ /* 0x000fe200078ec0ff */
[----:B------:R-:W2:Y:S01]  /*0610*/  LDCU UR9, c[0x0][0x3a4] ;  /* 0x00007480ff0977ac */ /* 0x000ea20008000800 */
[----:B------:R-:W-:-:S02]  /*0620*/  SHF.R.U32.HI R3, RZ, 0x4, R3 ;  /* 0x00000004ff037819 */ /* 0x000fc40000011603 */
[----:B------:R-:W-:Y:S01]  /*0630*/  SHF.R.U32.HI R7, RZ, 0x4, R5 ;  /* 0x00000004ff077819 */ /* 0x000fe20000011605 */
[----:B------:R-:W-:Y:S01]  /*0640*/  UIADD3 UR13, UPT, UPT, UR8, 0x80, URZ ;  /* 0x00000080080d7890 */ /* 0x000fe2000fffe0ff */
[----:B------:R-:W-:Y:S01]  /*0650*/  SHF.R.U32.HI R9, RZ, 0x4, R6 ;  /* 0x00000004ff097819 */ /* 0x000fe20000011606 */
[C---:B------:R-:W-:Y:S01]  /*0660*/  IMAD R24, R3.reuse, 0x20, R4 ;  /* 0x0000002003187824 */ /* 0x040fe200078e0204 */
[----:B------:R-:W-:Y:S01]  /*0670*/  SHF.R.U32.HI R21, RZ, 0x4, R0 ;  /* 0x00000004ff157819 */ /* 0x000fe20000011600 */
[----:B------:R-:W-:Y:S01]  /*0680*/  IMAD.MOV.U32 R0, RZ, RZ, RZ ;  /* 0x000000ffff007224 */ /* 0x000fe200078e00ff */
[----:B------:R-:W-:Y:S01]  /*0690*/  IADD3 R5, PT, PT, R3, UR4, RZ ;  /* 0x0000000403057c10 */ /* 0x000fe2000fffe0ff */
[C---:B------:R-:W-:Y:S01]  /*06a0*/  VIADD R3, R7.reuse, UR4 ;  /* 0x0000000407037c36 */ /* 0x040fe20008000000 */
[----:B------:R-:W-:Y:S01]  /*06b0*/  LEA R22, R7, R4, 0x5 ;  /* 0x0000000407167211 */ /* 0x000fe200078e28ff */
[C---:B------:R-:W-:Y:S01]  /*06c0*/  IMAD R20, R9.reuse, 0x20, R4 ;  /* 0x0000002009147824 */ /* 0x040fe200078e0204 */
[----:B------:R-:W-:Y:S01]  /*06d0*/  IADD3 R9, PT, PT, R9, UR4, RZ ;  /* 0x0000000409097c10 */ /* 0x000fe2000fffe0ff */
[----:B------:R-:W-:Y:S01]  /*06e0*/  VIADD R11, R21, UR4 ;  /* 0x00000004150b7c36 */ /* 0x000fe20008000000 */
[----:B0-----:R-:W-:Y:S01]  /*06f0*/  ULEA UR5, UR6, UR5, 0x18 ;  /* 0x0000000506057291 */ /* 0x001fe2000f8ec0ff */
[C---:B------:R-:W-:Y:S01]  /*0700*/  LEA R23, R26.reuse, R3, 0x4 ;  /* 0x000000031a177211 */ /* 0x040fe200078e20ff */
[C---:B------:R-:W-:Y:S01]  /*0710*/  IMAD R5, R26.reuse, 0x10, R5 ;  /* 0x000000101a057824 */ /* 0x040fe200078e0205 */
[----:B-1----:R-:W-:Y:S01]  /*0720*/  ULOP3.LUT UR6, UR15, 0x7ffffff8, URZ, 0xc0, !UPT ;  /* 0x7ffffff80f067892 */ /* 0x002fe2000f8ec0ff */
[C---:B------:R-:W-:Y:S01]  /*0730*/  IMAD R11, R26.reuse, 0x10, R11 ;  /* 0x000000101a0b7824 */ /* 0x040fe200078e020b */
[----:B------:R-:W-:Y:S01]  /*0740*/  ULOP3.LUT UR7, UR15, 0x7ffffff0, URZ, 0xc0, !UPT ;  /* 0x7ffffff00f077892 */ /* 0x000fe2000f8ec0ff */
[C---:B------:R-:W-:Y:S01]  /*0750*/  IMAD R9, R26.reuse, 0x10, R9 ;  /* 0x000000101a097824 */ /* 0x040fe200078e0209 */
[----:B------:R-:W-:Y:S01]  /*0760*/  LEA R26, R26, UR5, 0xb ;  /* 0x000000051a1a7c11 */ /* 0x000fe2000f8e58ff */
[----:B------:R-:W-:-:S02]  /*0770*/  IMAD R3, R11, UR14, R2 ;  /* 0x0000000e0b037c24 */ /* 0x000fc4000f8e0202 */
[--C-:B------:R-:W-:Y:S02]  /*0780*/  IMAD R25, R5, UR14, R2.reuse ;  /* 0x0000000e05197c24 */ /* 0x100fe4000f8e0202 */
[----:B------:R-:W-:Y:S02]  /*0790*/  IMAD R23, R23, UR14, R2 ;  /* 0x0000000e17177c24 */ /* 0x000fe4000f8e0202 */
[----:B------:R-:W-:Y:S02]  /*07a0*/  IMAD R21, R21, 0x20, R4 ;  /* 0x0000002015157824 */ /* 0x000fe400078e0204 */
[----:B--2---:R-:W-:-:S07]  /*07b0*/  IMAD R2, R9, UR14, R2 ;  /* 0x0000000e09027c24 */ /* 0x004fce000f8e0202 */
.L_x_49:
[----:B0-----:R-:W0:Y:S01]  /*07c0*/  LDCU UR4, c[0x0][0x3a8] ;  /* 0x00007500ff0477ac */ /* 0x001e220008000800 */
[----:B------:R-:W-:Y:S02]  /*07d0*/  CS2R R6, SRZ ;  /* 0x0000000000067805 */ /* 0x000fe4000001ff00 */
[----:B------:R-:W-:Y:S02]  /*07e0*/  CS2R R4, SRZ ;  /* 0x0000000000047805 */ /* 0x000fe4000001ff00 */
[----:B--2---:R-:W-:Y:S01]  /*07f0*/  CS2R R10, SRZ ;  /* 0x00000000000a7805 */ /* 0x004fe2000001ff00 */
[----:B------:R-:W1:Y:S01]  /*0800*/  LDCU UR5, c[0x0][0x3a4] ;  /* 0x00007480ff0577ac */ /* 0x000e620008000800 */
[----:B------:R-:W-:Y:S01]  /*0810*/  CS2R R8, SRZ ;  /* 0x0000000000087805 */ /* 0x000fe2000001ff00 */
[----:B0-----:R-:W-:Y:S01]  /*0820*/  UISETP.GE.AND UP0, UPT, UR4, 0x1, UPT ;  /* 0x000000010400788c */ /* 0x001fe2000bf06270 */
[----:B-1----:R-:W-:-:S08]  /*0830*/  IADD3 R29, PT, PT, -R0, UR5, RZ ;  /* 0x00000005001d7c10 */ /* 0x002fd0000fffe1ff */
[----:B------:R-:W-:Y:S05]  /*0840*/  BRA.U !UP0, `(.L_x_10) ;  /* 0x0000000908647547 */ /* 0x000fea000b800000 */
[----:B------:R-:W-:Y:S01]  /*0850*/  MOV R7, RZ ;  /* 0x000000ff00077202 */ /* 0x000fe20000000f00 */
[----:B------:R-:W-:-:S06]  /*0860*/  UMOV UR4, URZ ;  /* 0x000000ff00047c82 */ /* 0x000fcc0008000000 */
.L_x_15:
[----:B------:R-:W0:Y:S01]  /*0870*/  S2R R34, SR_TID.X ;  /* 0x0000000000227919 */ /* 0x000e220000002100 */
[----:B------:R-:W-:Y:S01]  /*0880*/  BSSY.RECONVERGENT B0, `(.L_x_11) ;  /* 0x0000041000007945 */ /* 0x000fe20003800200 */
[----:B------:R-:W-:Y:S01]  /*0890*/  VIADD R12, R25, UR4 ;  /* 0x00000004190c7c36 */ /* 0x000fe20008000000 */
[----:B------:R-:W-:Y:S01]  /*08a0*/  IADD3 R33, PT, PT, R2, UR4, RZ ;  /* 0x0000000402217c10 */ /* 0x000fe2000fffe0ff */
[----:B------:R-:W-:Y:S02]  /*08b0*/  VIADD R31, R23, UR4 ;  /* 0x00000004171f7c36 */ /* 0x000fe40008000000 */
[----:B------:R-:W-:Y:S02]  /*08c0*/  VIADD R32, R3, UR4 ;  /* 0x0000000403207c36 */ /* 0x000fe40008000000 */
[----:B------:R-:W-:Y:S01]  /*08d0*/  IMAD.MOV.U32 R13, RZ, RZ, R26 ;  /* 0x000000ffff0d7224 */ /* 0x000fe200078e001a */
[C---:B0-----:R-:W-:Y:S02]  /*08e0*/  LOP3.LUT R30, R34.reuse, 0x1f, RZ, 0xc0, !PT ;  /* 0x0000001f221e7812 */ /* 0x041fe400078ec0ff */
[----:B------:R-:W-:-:S02]  /*08f0*/  LOP3.LUT R34, R34, 0xf, RZ, 0xc0, !PT ;  /* 0x0000000f22227812 */ /* 0x000fc400078ec0ff */
[C---:B------:R-:W-:Y:S01]  /*0900*/  LOP3.LUT R38, R30.reuse, 0x60, RZ, 0xfc, !PT ;  /* 0x000000601e267812 */ /* 0x040fe200078efcff */
[--C-:B------:R-:W-:Y:S01]  /*0910*/  IMAD.MOV.U32 R37, RZ, RZ, R30.reuse ;  /* 0x000000ffff257224 */ /* 0x100fe200078e001e */
[C---:B------:R-:W-:Y:S02]  /*0920*/  LOP3.LUT R40, R30.reuse, 0x40, RZ, 0xfc, !PT ;  /* 0x000000401e287812 */ /* 0x040fe400078efcff */
[----:B------:R-:W-:Y:S02]  /*0930*/  LOP3.LUT R42, R30, 0x20, RZ, 0xfc, !PT ;  /* 0x000000201e2a7812 */ /* 0x000fe400078efcff */
[----:B------:R-:W-:Y:S02]  /*0940*/  SHF.R.U32.HI R36, RZ, 0x4, R30 ;  /* 0x00000004ff247819 */ /* 0x000fe4000001161e */
[----:B------:R-:W-:Y:S02]  /*0950*/  IADD3 R35, PT, PT, R34, UR4, RZ ;  /* 0x0000000422237c10 */ /* 0x000fe4000fffe0ff */
[----:B------:R-:W-:-:S02]  /*0960*/  SHF.R.U32.HI R38, RZ, 0x4, R38 ;  /* 0x00000004ff267819 */ /* 0x000fc40000011626 */
[----:B------:R-:W-:Y:S02]  /*0970*/  SHF.R.U32.HI R40, RZ, 0x4, R40 ;  /* 0x00000004ff287819 */ /* 0x000fe40000011628 */
[----:B------:R-:W-:-:S07]  /*0980*/  SHF.R.U32.HI R42, RZ, 0x4, R42 ;  /* 0x00000004ff2a7819 */ /* 0x000fce000001162a */
.L_x_12:
[----:B------:R-:W0:Y:S02]  /*0990*/  LDC R44, c[0x0][0x3a8] ;  /* 0x0000ea00ff2c7b82 */ /* 0x000e240000000800 */
[----:B0-----:R-:W-:-:S04]  /*09a0*/  ISETP.GE.AND P0, PT, R35, R44, PT ;  /* 0x0000002c2300720c */ /* 0x001fc80003f06270 */
[C---:B------:R-:W-:Y:S02]  /*09b0*/  ISETP.LE.OR P3, PT, R27.reuse, R36, P0 ;  /* 0x000000241b00720c */ /* 0x040fe40000763670 */
[C---:B------:R-:W-:Y:S02]  /*09c0*/  ISETP.LE.OR P2, PT, R27.reuse, R42, P0 ;  /* 0x0000002a1b00720c */ /* 0x040fe40000743670 */
[C---:B------:R-:W-:Y:S02]  /*09d0*/  ISETP.LE.OR P1, PT, R27.reuse, R40, P0 ;  /* 0x000000281b00720c */ /* 0x040fe40000723670 */
[----:B------:R-:W-:-:S07]  /*09e0*/  ISETP.LE.OR P0, PT, R27, R38, P0 ;  /* 0x000000261b00720c */ /* 0x000fce0000703670 */
[----:B------:R-:W0:Y:S08]  /*09f0*/  @!P3 LDC.64 R14, c[0x0][0x380] ;  /* 0x0000e000ff0ebb82 */ /* 0x000e300000000a00 */
[----:B------:R-:W1:Y:S08]  /*0a00*/  @!P2 LDC.64 R18, c[0x0][0x380] ;  /* 0x0000e000ff12ab82 */ /* 0x000e700000000a00 */
[----:B------:R-:W2:Y:S01]  /*0a10*/  @!P1 LDC.64 R16, c[0x0][0x380] ;  /* 0x0000e000ff109b82 */ /* 0x000ea20000000a00 */
[----:B0-----:R-:W-:-:S05]  /*0a20*/  @!P3 IMAD.WIDE R14, R32, 0x4, R14 ;  /* 0x00000004200eb825 */ /* 0x001fca00078e020e */
[----:B------:R0:W3:Y:S01]  /*0a30*/  @!P3 LDG.E.CONSTANT R39, desc[UR10][R14.64] ;  /* 0x0000000a0e27b981 */ /* 0x0000e2000c1e9900 */
[----:B-1----:R-:W-:-:S06]  /*0a40*/  @!P2 IMAD.WIDE R18, R33, 0x4, R18 ;  /* 0x000000042112a825 */ /* 0x002fcc00078e0212 */
[----:B------:R-:W4:Y:S01]  /*0a50*/  @!P2 LDG.E.CONSTANT R18, desc[UR10][R18.64] ;  /* 0x0000000a1212a981 */ /* 0x000f22000c1e9900 */
[----:B0-----:R-:W0:Y:S01]  /*0a60*/  @!P0 LDC.64 R14, c[0x0][0x380] ;  /* 0x0000e000ff0e8b82 */ /* 0x001e220000000a00 */
[----:B--2---:R-:W-:-:S06]  /*0a70*/  @!P1 IMAD.WIDE R16, R31, 0x4, R16 ;  /* 0x000000041f109825 */ /* 0x004fcc00078e0210 */
[----:B------:R-:W2:Y:S01]  /*0a80*/  @!P1 LDG.E.CONSTANT R16, desc[UR10][R16.64] ;  /* 0x0000000a10109981 */ /* 0x000ea2000c1e9900 */
[----:B0-----:R-:W-:-:S05]  /*0a90*/  @!P0 IMAD.WIDE R14, R12, 0x4, R14 ;  /* 0x000000040c0e8825 */ /* 0x001fca00078e020e */
[----:B------:R0:W5:Y:S02]  /*0aa0*/  @!P0 LDG.E.CONSTANT R41, desc[UR10][R14.64] ;  /* 0x0000000a0e298981 */ /* 0x000164000c1e9900 */
[----:B0-----:R-:W-:Y:S02]  /*0ab0*/  PRMT R15, RZ, 0x7610, R15 ;  /* 0x00007610ff0f7816 */ /* 0x001fe4000000000f */
[----:B------:R-:W-:Y:S02]  /*0ac0*/  PRMT R17, RZ, 0x7610, R17 ;  /* 0x00007610ff117816 */ /* 0x000fe40000000011 */
[----:B------:R-:W-:Y:S02]  /*0ad0*/  IADD3 R14, PT, PT, R20, R13, RZ ;  /* 0x0000000d140e7210 */ /* 0x000fe40007ffe0ff */
[----:B------:R-:W-:Y:S01]  /*0ae0*/  PRMT R19, RZ, 0x7610, R19 ;  /* 0x00007610ff137816 */ /* 0x000fe20000000013 */
[C---:B------:R-:W-:Y:S01]  /*0af0*/  IMAD R32, R44.reuse, 0x8, R32 ;  /* 0x000000082c207824 */ /* 0x040fe200078e0220 */
[C---:B------:R-:W-:Y:S01]  /*0b00*/  LEA R31, R44.reuse, R31, 0x3 ;  /* 0x0000001f2c1f7211 */ /* 0x040fe200078e18ff */
[----:B------:R-:W-:Y:S01]  /*0b10*/  IMAD R33, R44, 0x8, R33 ;  /* 0x000000082c217824 */ /* 0x000fe200078e0221 */
[----:B------:R-:W-:Y:S01]  /*0b20*/  IADD3 R38, PT, PT, R38, 0x8, RZ ;  /* 0x0000000826267810 */ /* 0x000fe20007ffe0ff */
[----:B------:R-:W-:Y:S01]  /*0b30*/  IMAD R12, R44, 0x8, R12 ;  /* 0x000000082c0c7824 */ /* 0x000fe200078e020c */
[----:B------:R-:W-:Y:S01]  /*0b40*/  IADD3 R36, PT, PT, R36, 0x8, RZ ;  /* 0x0000000824247810 */ /* 0x000fe20007ffe0ff */
[----:B------:R-:W-:-:S02]  /*0b50*/  VIADD R40, R40, 0x8 ;  /* 0x0000000828287836 */ /* 0x000fc40000000000 */
[----:B------:R-:W-:Y:S01]  /*0b60*/  VIADD R42, R42, 0x8 ;  /* 0x000000082a2a7836 */ /* 0x000fe20000000000 */
[----:B---3--:R-:W-:-:S04]  /*0b70*/  @!P3 F2FP.F16.F32.PACK_AB R15, RZ, R39 ;  /* 0x00000027ff0fb23e */ /* 0x008fc800000000ff */
[----:B------:R-:W-:Y:S02]  /*0b80*/  PRMT R43, R15, 0x7610, R43 ;  /* 0x000076100f2b7816 */ /* 0x000fe4000000002b */
[----:B------:R-:W-:Y:S02]  /*0b90*/  PRMT R15, RZ, 0x7610, R15 ;  /* 0x00007610ff0f7816 */ /* 0x000fe4000000000f */
[----:B----4-:R-:W-:Y:S01]  /*0ba0*/  @!P2 F2FP.F16.F32.PACK_AB R15, RZ, R18 ;  /* 0x00000012ff0fa23e */ /* 0x010fe200000000ff */
[----:B------:R-:W-:-:S03]  /*0bb0*/  IMAD.IADD R39, R21, 0x1, R13 ;  /* 0x0000000115277824 */ /* 0x000fc600078e020d */
[----:B------:R-:W-:Y:S01]  /*0bc0*/  PRMT R18, R15, 0x7610, R18 ;  /* 0x000076100f127816 */ /* 0x000fe20000000012 */
[--C-:B------:R-:W-:Y:S01]  /*0bd0*/  IMAD.IADD R15, R24, 0x1, R13.reuse ;  /* 0x00000001180f7824 */ /* 0x100fe200078e020d */
[----:B--2---:R-:W-:Y:S01]  /*0be0*/  @!P1 F2FP.F16.F32.PACK_AB R17, RZ, R16 ;  /* 0x00000010ff11923e */ /* 0x004fe200000000ff */
[----:B------:R-:W-:Y:S01]  /*0bf0*/  IMAD.IADD R16, R22, 0x1, R13 ;  /* 0x0000000116107824 */ /* 0x000fe200078e020d */
[----:B------:R0:W-:Y:S04]  /*0c00*/  STS.U16 [R39], R43 ;  /* 0x0000002b27007388 */ /* 0x0001e80000000400 */
[----:B------:R0:W-:Y:S04]  /*0c10*/  STS.U16 [R14], R18 ;  /* 0x000000120e007388 */ /* 0x0001e80000000400 */
[----:B------:R0:W-:Y:S01]  /*0c20*/  STS.U16 [R16], R17 ;  /* 0x0000001110007388 */ /* 0x0001e20000000400 */
[----:B-----5:R-:W-:-:S05]  /*0c30*/  @!P0 F2FP.F16.F32.PACK_AB R19, RZ, R41 ;  /* 0x00000029ff13823e */ /* 0x020fca00000000ff */
[----:B------:R0:W-:Y:S01]  /*0c40*/  STS.U16 [R15], R19 ;  /* 0x000000130f007388 */ /* 0x0001e20000000400 */
[----:B------:R-:W-:Y:S01]  /*0c50*/  ISETP.GE.U32.AND P0, PT, R37, 0x80, PT ;  /* 0x000000802500780c */ /* 0x000fe20003f06070 */
[----:B------:R-:W-:Y:S01]  /*0c60*/  VIADD R13, R13, 0x100 ;  /* 0x000001000d0d7836 */ /* 0x000fe20000000000 */
[----:B------:R-:W-:-:S11]  /*0c70*/  IADD3 R37, PT, PT, R37, 0x80, RZ ;  /* 0x0000008025257810 */ /* 0x000fd60007ffe0ff */
[----:B0-----:R-:W-:Y:S05]  /*0c80*/  @!P0 BRA `(.L_x_12) ;  /* 0xfffffffc00408947 */ /* 0x001fea000383ffff */
[----:B------:R-:W-:Y:S05]  /*0c90*/  BSYNC.RECONVERGENT B0 ;  /* 0x0000000000007941 */ /* 0x000fea0003800200 */
.L_x_11:
[----:B------:R-:W-:Y:S01]  /*0ca0*/  BSSY.RECONVERGENT B0, `(.L_x_13) ;  /* 0x000003b000007945 */ /* 0x000fe20003800200 */
[----:B------:R-:W-:-:S07]  /*0cb0*/  IMAD.MOV.U32 R31, RZ, RZ, R30 ;  /* 0x000000ffff1f7224 */ /* 0x000fce00078e001e */
.L_x_14:
[----:B------:R-:W0:Y:S01]  /*0cc0*/  LDC R30, c[0x0][0x3a8] ;  /* 0x0000ea00ff1e7b82 */ /* 0x000e220000000800 */
[C---:B------:R-:W-:Y:S01]  /*0cd0*/  VIADD R37, R31.reuse, 0x20 ;  /* 0x000000201f257836 */ /* 0x040fe20000000000 */
[C---:B------:R-:W-:Y:S01]  /*0ce0*/  IADD3 R33, PT, PT, R31.reuse, 0x40, RZ ;  /* 0x000000401f217810 */ /* 0x040fe20007ffe0ff */
[----:B------:R-:W-:Y:S01]  /*0cf0*/  VIADD R39, R31, 0x60 ;  /* 0x000000601f277836 */ /* 0x000fe20000000000 */
[----:B------:R-:W-:Y:S02]  /*0d00*/  VIMNMX R12, PT, PT, R29, 0x10, PT ;  /* 0x000000101d0c7848 */ /* 0x000fe40003fe0100 */
[----:B------:R-:W-:Y:S02]  /*0d10*/  SHF.R.U32.HI R41, RZ, 0x4, R31 ;  /* 0x00000004ff297819 */ /* 0x000fe4000001161f */
[----:B------:R-:W-:Y:S02]  /*0d20*/  SHF.R.U32.HI R43, RZ, 0x4, R37 ;  /* 0x00000004ff2b7819 */ /* 0x000fe40000011625 */
[----:B------:R-:W-:-:S02]  /*0d30*/  SHF.R.U32.HI R45, RZ, 0x4, R33 ;  /* 0x00000004ff2d7819 */ /* 0x000fc40000011621 */
[----:B------:R-:W-:Y:S02]  /*0d40*/  SHF.R.U32.HI R40, RZ, 0x4, R39 ;  /* 0x00000004ff287819 */ /* 0x000fe40000011627 */
[----:B0-----:R-:W-:-:S04]  /*0d50*/  ISETP.GE.AND P0, PT, R35, R30, PT ;  /* 0x0000001e2300720c */ /* 0x001fc80003f06270 */
[-C--:B------:R-:W-:Y:S02]  /*0d60*/  ISETP.GE.OR P3, PT, R41, R12.reuse, P0 ;  /* 0x0000000c2900720c */ /* 0x080fe40000766670 */
[-C--:B------:R-:W-:Y:S02]  /*0d70*/  ISETP.GE.OR P2, PT, R43, R12.reuse, P0 ;  /* 0x0000000c2b00720c */ /* 0x080fe40000746670 */
[-C--:B------:R-:W-:Y:S02]  /*0d80*/  ISETP.GE.OR P1, PT, R45, R12.reuse, P0 ;  /* 0x0000000c2d00720c */ /* 0x080fe40000726670 */
[----:B------:R-:W-:-:S07]  /*0d90*/  ISETP.GE.OR P0, PT, R40, R12, P0 ;  /* 0x0000000c2800720c */ /* 0x000fce0000706670 */
[----:B------:R-:W0:Y:S01]  /*0da0*/  @!P3 LDC.64 R18, c[0x0][0x388] ;  /* 0x0000e200ff12bb82 */ /* 0x000e220000000a00 */
[--C-:B------:R-:W-:Y:S01]  /*0db0*/  @!P3 IMAD.IADD R32, R41, 0x1, R0.reuse ;  /* 0x000000012920b824 */ /* 0x100fe200078e0200 */
[----:B------:R-:W-:Y:S02]  /*0dc0*/  @!P2 IADD3 R36, PT, PT, R43, R0, RZ ;  /* 0x000000002b24a210 */ /* 0x000fe40007ffe0ff */
[--C-:B------:R-:W-:Y:S02]  /*0dd0*/  @!P1 IMAD.IADD R38, R45, 0x1, R0.reuse ;  /* 0x000000012d269824 */ /* 0x100fe400078e0200 */
[----:B------:R-:W-:Y:S02]  /*0de0*/  @!P0 IMAD.IADD R41, R40, 0x1, R0 ;  /* 0x0000000128298824 */ /* 0x000fe400078e0200 */
[----:B------:R-:W1:Y:S01]  /*0df0*/  @!P2 LDC.64 R12, c[0x0][0x388] ;  /* 0x0000e200ff0cab82 */ /* 0x000e620000000a00 */
[-CC-:B------:R-:W-:Y:S02]  /*0e00*/  @!P3 IMAD R43, R32, R30.reuse, R35.reuse ;  /* 0x0000001e202bb224 */ /* 0x180fe400078e0223 */
[----:B------:R-:W-:-:S02]  /*0e10*/  @!P2 IMAD R45, R36, R30, R35 ;  /* 0x0000001e242da224 */ /* 0x000fc400078e0223 */
[-CC-:B------:R-:W-:Y:S02]  /*0e20*/  @!P1 IMAD R38, R38, R30.reuse, R35.reuse ;  /* 0x0000001e26269224 */ /* 0x180fe400078e0223 */
[----:B------:R-:W-:Y:S01]  /*0e30*/  @!P0 IMAD R41, R41, R30, R35 ;  /* 0x0000001e29298224 */ /* 0x000fe200078e0223 */
[----:B------:R-:W2:Y:S08]  /*0e40*/  @!P1 LDC.64 R14, c[0x0][0x388] ;  /* 0x0000e200ff0e9b82 */ /* 0x000eb00000000a00 */
[----:B------:R-:W3:Y:S01]  /*0e50*/  @!P0 LDC.64 R16, c[0x0][0x388] ;  /* 0x0000e200ff108b82 */ /* 0x000ee20000000a00 */
[----:B0-----:R-:W-:-:S06]  /*0e60*/  @!P3 IMAD.WIDE.U32 R18, R43, 0x4, R18 ;  /* 0x000000042b12b825 */ /* 0x001fcc00078e0012 */
[----:B------:R0:W4:Y:S01]  /*0e70*/  @!P3 LDG.E.CONSTANT R18, desc[UR10][R18.64] ;  /* 0x0000000a1212b981 */ /* 0x000122000c1e9900 */
[----:B-1----:R-:W-:-:S06]  /*0e80*/  @!P2 IMAD.WIDE.U32 R12, R45, 0x4, R12 ;  /* 0x000000042d0ca825 */ /* 0x002fcc00078e000c */
[----:B------:R-:W5:Y:S01]  /*0e90*/  @!P2 LDG.E.CONSTANT R12, desc[UR10][R12.64] ;  /* 0x0000000a0c0ca981 */ /* 0x000f62000c1e9900 */
[----:B--2---:R-:W-:-:S06]  /*0ea0*/  @!P1 IMAD.WIDE.U32 R14, R38, 0x4, R14 ;  /* 0x00000004260e9825 */ /* 0x004fcc00078e000e */
[----:B------:R-:W2:Y:S01]  /*0eb0*/  @!P1 LDG.E.CONSTANT R14, desc[UR10][R14.64] ;  /* 0x0000000a0e0e9981 */ /* 0x000ea2000c1e9900 */
[----:B---3--:R-:W-:-:S06]  /*0ec0*/  @!P0 IMAD.WIDE.U32 R16, R41, 0x4, R16 ;  /* 0x0000000429108825 */ /* 0x008fcc00078e0010 */
[----:B------:R1:W3:Y:S01]  /*0ed0*/  @!P0 LDG.E.CONSTANT R16, desc[UR10][R16.64] ;  /* 0x0000000a10108981 */ /* 0x0002e2000c1e9900 */
[C---:B0-----:R-:W-:Y:S02]  /*0ee0*/  LOP3.LUT R19, R34.reuse, 0xf0, R31, 0xf8, !PT ;  /* 0x000000f022137812 */ /* 0x041fe400078ef81f */
[C---:B------:R-:W-:Y:S02]  /*0ef0*/  LOP3.LUT R37, R34.reuse, 0xf0, R37, 0xf8, !PT ;  /* 0x000000f022257812 */ /* 0x040fe400078ef825 */
[C---:B------:R-:W-:Y:S02]  /*0f00*/  LOP3.LUT R33, R34.reuse, 0xf0, R33, 0xf8, !PT ;  /* 0x000000f022217812 */ /* 0x040fe400078ef821 */
[----:B------:R-:W-:Y:S01]  /*0f10*/  LOP3.LUT R39, R34, 0xf0, R39, 0xf8, !PT ;  /* 0x000000f022277812 */ /* 0x000fe200078ef827 */
[----:B------:R-:W-:Y:S01]  /*0f20*/  IMAD R37, R37, 0x2, R26 ;  /* 0x0000000225257824 */ /* 0x000fe200078e021a */
[----:B------:R-:W-:Y:S02]  /*0f30*/  PRMT R32, RZ, 0x7610, R32 ;  /* 0x00007610ff207816 */ /* 0x000fe40000000020 */
[----:B-1----:R-:W-:-:S02]  /*0f40*/  PRMT R17, RZ, 0x7610, R17 ;  /* 0x00007610ff117816 */ /* 0x002fc40000000011 */
[-C--:B------:R-:W-:Y:S01]  /*0f50*/  LEA R19, R19, R26.reuse, 0x1 ;  /* 0x0000001a13137211 */ /* 0x080fe200078e08ff */
[----:B------:R-:W-:Y:S01]  /*0f60*/  IMAD R33, R33, 0x2, R26 ;  /* 0x0000000221217824 */ /* 0x000fe200078e021a */
[----:B------:R-:W-:Y:S02]  /*0f70*/  PRMT R15, RZ, 0x7610, R15 ;  /* 0x00007610ff0f7816 */ /* 0x000fe4000000000f */
[----:B------:R-:W-:Y:S02]  /*0f80*/  PRMT R13, RZ, 0x7610, R13 ;  /* 0x00007610ff0d7816 */ /* 0x000fe4000000000d */
[----:B------:R-:W-:Y:S02]  /*0f90*/  LEA R39, R39, R26, 0x1 ;  /* 0x0000001a27277211 */ /* 0x000fe400078e08ff */
[----:B----4-:R-:W-:Y:S02]  /*0fa0*/  @!P3 F2FP.F16.F32.PACK_AB R17, RZ, R18 ;  /* 0x00000012ff11b23e */ /* 0x010fe400000000ff */
[----:B-----5:R-:W-:-:S03]  /*0fb0*/  @!P2 F2FP.F16.F32.PACK_AB R32, RZ, R12 ;  /* 0x0000000cff20a23e */ /* 0x020fc600000000ff */
[----:B------:R0:W-:Y:S01]  /*0fc0*/  STS.U16 [R19+0x200], R17 ;  /* 0x0002001113007388 */ /* 0x0001e20000000400 */
[----:B--2---:R-:W-:-:S03]  /*0fd0*/  @!P1 F2FP.F16.F32.PACK_AB R15, RZ, R14 ;  /* 0x0000000eff0f923e */ /* 0x004fc600000000ff */
[----:B------:R0:W-:Y:S01]  /*0fe0*/  STS.U16 [R37+0x200], R32 ;  /* 0x0002002025007388 */ /* 0x0001e20000000400 */
[----:B---3--:R-:W-:-:S03]  /*0ff0*/  @!P0 F2FP.F16.F32.PACK_AB R13, RZ, R16 ;  /* 0x00000010ff0d823e */ /* 0x008fc600000000ff */
[----:B------:R0:W-:Y:S04]  /*1000*/  STS.U16 [R33+0x200], R15 ;  /* 0x0002000f21007388 */ /* 0x0001e80000000400 */
[----:B------:R0:W-:Y:S01]  /*1010*/  STS.U16 [R39+0x200], R13 ;  /* 0x0002000d27007388 */ /* 0x0001e20000000400 */
[C---:B------:R-:W-:Y:S01]  /*1020*/  ISETP.GE.U32.AND P0, PT, R31.reuse, 0x80, PT ;  /* 0x000000801f00780c */ /* 0x040fe20003f06070 */
[----:B------:R-:W-:-:S12]  /*1030*/  VIADD R31, R31, 0x80 ;  /* 0x000000801f1f7836 */ /* 0x000fd80000000000 */
[----:B0-----:R-:W-:Y:S05]  /*1040*/  @!P0 BRA `(.L_x_14) ;  /* 0xfffffffc001c8947 */ /* 0x001fea000383ffff */
[----:B------:R-:W-:Y:S05]  /*1050*/  BSYNC.RECONVERGENT B0 ;  /* 0x0000000000007941 */ /* 0x000fea0003800200 */
.L_x_13:
[----:B------:R-:W0:Y:S01]  /*1060*/  S2R R14, SR_LANEID ;  /* 0x00000000000e7919 */ /* 0x000e220000000000 */
[----:B------:R-:W-:Y:S01]  /*1070*/  NOP ;  /* 0x0000000000007918 */ /* 0x000fe20000000000 */
[----:B------:R-:W-:-:S06]  /*1080*/  UIADD3 UR4, UPT, UPT, UR4, 0x10, URZ ;  /* 0x0000001004047890 */ /* 0x000fcc000fffe0ff */
[----:B------:R-:W-:Y:S02]  /*1090*/  ISETP.LE.AND P0, PT, R30, UR4, PT ;  /* 0x000000041e007c0c */ /* 0x000fe4000bf03270 */
[--C-:B0-----:R-:W-:Y:S02]  /*10a0*/  SHF.R.U32.HI R12, RZ, 0x3, R14.reuse ;  /* 0x00000003ff0c7819 */ /* 0x101fe4000001160e */
[----:B------:R-:W-:Y:S02]  /*10b0*/  LOP3.LUT R13, R14, 0x7, RZ, 0xc0, !PT ;  /* 0x000000070e0d7812 */ /* 0x000fe400078ec0ff */
[----:B------:R-:W-:Y:S01]  /*10c0*/  SHF.R.U32.HI R14, RZ, 0x4, R14 ;  /* 0x00000004ff0e7819 */ /* 0x000fe2000001160e */
[C---:B------:R-:W-:Y:S01]  /*10d0*/  IMAD.SHL.U32 R17, R12.reuse, 0x8, RZ ;  /* 0x000000080c117824 */ /* 0x040fe200078e00ff */
[----:B------:R-:W-:-:S03]  /*10e0*/  SHF.L.U32 R16, R12, 0x3, RZ ;  /* 0x000000030c107819 */ /* 0x000fc600000006ff */
[C-C-:B------:R-:W-:Y:S01]  /*10f0*/  IMAD R15, R14.reuse, 0x8, R13.reuse ;  /* 0x000000080e0f7824 */ /* 0x140fe200078e020d */
[----:B------:R-:W-:Y:S01]  /*1100*/  LOP3.LUT R12, R17, 0x8, RZ, 0xe2, !PT ;  /* 0x00000008110c7812 */ /* 0x000fe200078ee2ff */
[----:B------:R-:W-:Y:S01]  /*1110*/  IMAD.SHL.U32 R14, R14, 0x8, RZ ;  /* 0x000000080e0e7824 */ /* 0x000fe200078e00ff */
[----:B------:R-:W-:Y:S02]  /*1120*/  LOP3.LUT R13, R16, 0x8, R13, 0xe2, !PT ;  /* 0x00000008100d7812 */ /* 0x000fe400078ee20d */
[----:B------:R-:W-:Y:S01]  /*1130*/  LEA R15, R15, R12, 0x4 ;  /* 0x0000000c0f0f7211 */ /* 0x000fe200078e20ff */
[----:B------:R-:W-:Y:S02]  /*1140*/  VIADD R12, R26, 0x200 ;  /* 0x000002001a0c7836 */ /* 0x000fe40000000000 */
[----:B------:R-:W-:-:S03]  /*1150*/  IMAD R13, R13, 0x10, R14 ;  /* 0x000000100d0d7824 */ /* 0x000fc600078e020e */
[----:B------:R-:W-:Y:S01]  /*1160*/  LEA R16, R15, R12, 0x1 ;  /* 0x0000000c0f107211 */ /* 0x000fe200078e08ff */
[----:B------:R-:W-:-:S05]  /*1170*/  IMAD.U32 R13, R13, 0x2, R26 ;  /* 0x000000020d0d7824 */ /* 0x000fca00078e001a */
[----:B------:R-:W-:Y:S04]  /*1180*/  LDSM.16.M88.4 R16, [R16] ;  /* 0x000000001010783b */ /* 0x000fe80000000200 */
[----:B------:R-:W0:Y:S02]  /*1190*/  LDSM.16.M88.4 R12, [R13] ;  /* 0x000000000d0c783b */ /* 0x000e240000000200 */
[C---:B0-----:R-:W-:Y:S08]  /*11a0*/  HMMA.16816.F32 R8, R12.reuse, R16, R8 ;  /* 0x000000100c08723c */ /* 0x041ff00000001808 */
[----:B------:R-:W-:Y:S01]  /*11b0*/  HMMA.16816.F32 R4, R12, R18, R4 ;  /* 0x000000120c04723c */ /* 0x000fe20000001804 */
[----:B------:R-:W-:-:S04]  /*11c0*/  NOP ;  /* 0x0000000000007918 */ /* 0x000fc80000000000 */
[----:B------:R-:W-:-:S15]  /*11d0*/  @!P0 BRA `(.L_x_15) ;  /* 0xfffffff400a48947 */ /* 0x000fde000383ffff */
.L_x_10:
[----:B------:R-:W0:Y:S01]  /*11e0*/  S2R R14, SR_LANEID ;  /* 0x00000000000e7919 */ /* 0x000e220000000000 */
[----:B------:R-:W-:Y:S01]  /*11f0*/  VIADD R12, R26, 0x400 ;  /* 0x000004001a0c7836 */ /* 0x000fe20000000000 */
[----:B------:R-:W-:Y:S01]  /*1200*/  BSSY.RECONVERGENT B0, `(.L_x_16) ;  /* 0x00002bb000007945 */ /* 0x000fe20003800200 */
[----:B------:R-:W1:Y:S01]  /*1210*/  S2R R15, SR_TID.X ;  /* 0x00000000000f7919 */ /* 0x000e620000002100 */
[----:B0-----:R-:W-:Y:S02]  /*1220*/  SHF.R.U32.HI R13, RZ, 0x2, R14 ;  /* 0x00000002ff0d7819 */ /* 0x001fe4000001160e */
[----:B------:R-:W-:Y:S02]  /*1230*/  LOP3.LUT R14, R14, 0x3, RZ, 0xc0, !PT ;  /* 0x000000030e0e7812 */ /* 0x000fe400078ec0ff */
[----:B-1----:R-:W-:Y:S02]  /*1240*/  LOP3.LUT R15, R15, 0x1f, RZ, 0xc0, !PT ;  /* 0x0000001f0f0f7812 */ /* 0x002fe400078ec0ff */
[----:B------:R-:W-:-:S02]  /*1250*/  LEA R13, R13, R14, 0x3 ;  /* 0x0000000e0d0d7211 */ /* 0x000fc400078e18ff */
[----:B------:R-:W-:-:S03]  /*1260*/  ISETP.GT.U32.AND P0, PT, R15, 0xf, PT ;  /* 0x0000000f0f00780c */ /* 0x000fc60003f04070 */
[----:B------:R-:W-:-:S05]  /*1270*/  IMAD.U32 R12, R13, 0x8, R12 ;  /* 0x000000080d0c7824 */ /* 0x000fca00078e000c */
[----:B------:R0:W-:Y:S04]  /*1280*/  STS.64 [R12], R8 ;  /* 0x000000080c007388 */ /* 0x0001e80000000a00 */
[----:B------:R0:W-:Y:S04]  /*1290*/  STS.64 [R12+0x200], R10 ;  /* 0x0002000a0c007388 */ /* 0x0001e80000000a00 */
[----:B------:R0:W-:Y:S04]  /*12a0*/  STS.64 [R12+0x20], R4 ;  /* 0x000020040c007388 */ /* 0x0001e80000000a00 */
[----:B------:R0:W-:Y:S01]  /*12b0*/  STS.64 [R12+0x220], R6 ;  /* 0x000220060c007388 */ /* 0x0001e20000000a00 */
[----:B------:R-:W-:Y:S01]  /*12c0*/  NOP ;  /* 0x0000000000007918 */ /* 0x000fe20000000000 */
[----:B------:R-:W-:Y:S05]  /*12d0*/  @P0 BRA `(.L_x_17) ;  /* 0x0000002800b40947 */ /* 0x000fea0003800000 */
[----:B------:R-:W1:Y:S01]  /*12e0*/  LDCU UR4, c[0x0][0x3ac] ;  /* 0x00007580ff0477ac */ /* 0x000e620008000800 */
[----:B------:R-:W-:Y:S01]  /*12f0*/  IMAD.MOV.U32 R29, RZ, RZ, RZ ;  /* 0x000000ffff1d7224 */ /* 0x000fe200078e00ff */
[----:B-1----:R-:W-:-:S04]  /*1300*/  ISETP.LT.AND P1, PT, RZ, UR4, PT ;  /* 0x00000004ff007c0c */ /* 0x002fc8000bf21270 */
[----:B------:R-:W-:-:S13]  /*1310*/  ISETP.EQ.AND P1, PT, R0, RZ, P1 ;  /* 0x000000ff0000720c */ /* 0x000fda0000f22270 */
.L_x_48:
[----:B------:R-:W0:Y:S01]  /*1320*/  LDCU UR4, c[0x0][0x3a4] ;  /* 0x00007480ff0477ac */ /* 0x000e220008000800 */
[----:B------:R-:W-:Y:S02]  /*1330*/  MOV R33, 0xff800000 ;  /* 0xff80000000217802 */ /* 0x000fe40000000f00 */
[----:B0-----:R-:W-:-:S04]  /*1340*/  IADD3 R4, PT, PT, -R0, UR4, RZ ;  /* 0x0000000400047c10 */ /* 0x001fc8000fffe1ff */
[----:B------:R-:W-:-:S13]  /*1350*/  ISETP.GE.AND P3, PT, R4, 0x1, PT ;  /* 0x000000010400780c */ /* 0x000fda0003f66270 */
[----:B--2---:R-:W-:Y:S05]  /*1360*/  @!P3 BRA `(.L_x_18) ;  /* 0x0000000800d8b947 */ /* 0x004fea0003800000 */
[----:B------:R-:W-:Y:S01]  /*1370*/  UISETP.GE.AND UP0, UPT, UR9, 0x4, UPT ;  /* 0x000000040900788c */ /* 0x000fe2000bf06270 */
[----:B------:R-:W-:Y:S02]  /*1380*/  IMAD.MOV.U32 R33, RZ, RZ, -0x800000 ;  /* 0xff800000ff217424 */ /* 0x000fe400078e00ff */
[----:B------:R-:W-:-:S06]  /*1390*/  IMAD.MOV.U32 R12, RZ, RZ, RZ ;  /* 0x000000ffff0c7224 */ /* 0x000fcc00078e00ff */
[----:B------:R-:W-:Y:S05]  /*13a0*/  BRA.U !UP0, `(.L_x_19) ;  /* 0x0000000908587547 */ /* 0x000fea000b800000 */
[----:B------:R-:W-:Y:S01]  /*13b0*/  UISETP.LT.AND UP0, UPT, UR9, 0x10, UPT ;  /* 0x000000100900788c */ /* 0x000fe2000bf01270 */
[----:B------:R-:W-:Y:S02]  /*13c0*/  IMAD.MOV.U32 R33, RZ, RZ, -0x800000 ;  /* 0xff800000ff217424 */ /* 0x000fe400078e00ff */
[----:B------:R-:W-:Y:S01]  /*13d0*/  IMAD.MOV.U32 R31, RZ, RZ, RZ ;  /* 0x000000ffff1f7224 */ /* 0x000fe200078e00ff */
[----:B------:R-:W-:-:S04]  /*13e0*/  USEL UR4, UR9, 0x10, UP0 ;  /* 0x0000001009047887 */ /* 0x000fc80008000000 */
[----:B------:R-:W-:-:S04]  /*13f0*/  UISETP.LT.AND UP0, UPT, UR4, 0x1, UPT ;  /* 0x000000010400788c */ /* 0x000fc8000bf01270 */
[----:B------:R-:W-:-:S06]  /*1400*/  USEL UR4, UR4, 0x1, !UP0 ;  /* 0x0000000104047887 */ /* 0x000fcc000c000000 */
[----:B------:R-:W-:-:S04]  /*1410*/  MOV R30, UR4 ;  /* 0x00000004001e7c02 */ /* 0x000fc80008000f00 */
[----:B------:R-:W-:-:S04]  /*1420*/  LOP3.LUT R30, R30, 0x1c, RZ, 0xc0, !PT ;  /* 0x0000001c1e1e7812 */ /* 0x000fc800078ec0ff */
[----:B------:R-:W-:-:S13]  /*1430*/  ISETP.GT.AND P0, PT, R30, RZ, PT ;  /* 0x000000ff1e00720c */ /* 0x000fda0003f04270 */
[----:B------:R-:W-:Y:S05]  /*1440*/  @!P0 BRA `(.L_x_20) ;  /* 0x0000000400d88947 */ /* 0x000fea0003800000 */
[----:B------:R-:W-:Y:S02]  /*1450*/  IADD3 R4, PT, PT, R30, -R31, RZ ;  /* 0x8000001f1e047210 */ /* 0x000fe40007ffe0ff */
[----:B------:R-:W-:Y:S02]  /*1460*/  PLOP3.LUT P0, PT, PT, PT, PT, 0x80, 0x8 ;  /* 0x000000000008781c */ /* 0x000fe40003f0f070 */
[----:B------:R-:W-:-:S13]  /*1470*/  ISETP.GT.AND P2, PT, R4, 0xc, PT ;  /* 0x0000000c0400780c */ /* 0x000fda0003f44270 */
[----:B------:R-:W-:Y:S05]  /*1480*/  @!P2 BRA `(.L_x_21) ;  /* 0x000000040020a947 */ /* 0x000fea0003800000 */
[----:B------:R-:W-:Y:S01]  /*1490*/  PLOP3.LUT P0, PT, PT, PT, PT, 0x8, 0x80 ;  /* 0x000000000080781c */ /* 0x000fe20003f0e170 */
[----:B------:R-:W-:-:S12]  /*14a0*/  VIADD R32, R30, 0xfffffff4 ;  /* 0xfffffff41e207836 */ /* 0x000fd80000000000 */
.L_x_22:
[----:B------:R-:W-:Y:S01]  /*14b0*/  IMAD R5, R29, 0x10, R31 ;  /* 0x000000101d057824 */ /* 0x000fe200078e021f */
[----:B------:R-:W0:Y:S01]  /*14c0*/  LDCU UR4, c[0x0][0x3b0] ;  /* 0x00007600ff0477ac */ /* 0x000e220008000800 */
[----:B------:R-:W-:-:S03]  /*14d0*/  IADD3 R38, PT, PT, R31, 0xc, RZ ;  /* 0x0000000c1f267810 */ /* 0x000fc60007ffe0ff */
[----:B------:R-:W-:Y:S02]  /*14e0*/  LEA R5, R5, R26, 0x2 ;  /* 0x0000001a05057211 */ /* 0x000fe400078e10ff */
[----:B------:R-:W-:-:S03]  /*14f0*/  LEA R38, R38, UR13, 0x2 ;  /* 0x0000000d26267c11 */ /* 0x000fc6000f8e10ff */
[----:B------:R-:W0:Y:S04]  /*1500*/  LDS.128 R8, [R5+0x400] ;  /* 0x0004000005087984 */ /* 0x000e280000000c00 */
[----:B------:R-:W1:Y:S04]  /*1510*/  LDS.128 R12, [R5+0x410] ;  /* 0x00041000050c7984 */ /* 0x000e680000000c00 */
[----:B------:R-:W2:Y:S01]  /*1520*/  LDS.128 R16, [R5+0x420] ;  /* 0x0004200005107984 */ /* 0x000ea20000000c00 */
[----:B0-----:R-:W-:Y:S01]  /*1530*/  FMUL R8, R8, UR4 ;  /* 0x0000000408087c20 */ /* 0x001fe20008400000 */
[----:B------:R-:W-:Y:S01]  /*1540*/  FMUL R9, R9, UR4 ;  /* 0x0000000409097c20 */ /* 0x000fe20008400000 */
[----:B------:R-:W-:Y:S01]  /*1550*/  FMUL R10, R10, UR4 ;  /* 0x000000040a0a7c20 */ /* 0x000fe20008400000 */
[----:B------:R-:W-:Y:S01]  /*1560*/  FMUL R11, R11, UR4 ;  /* 0x000000040b0b7c20 */ /* 0x000fe20008400000 */
[----:B-1----:R-:W-:Y:S01]  /*1570*/  FMUL R12, R12, UR4 ;  /* 0x000000040c0c7c20 */ /* 0x002fe20008400000 */
[-C--:B------:R-:W-:Y:S01]  /*1580*/  FSETP.GT.AND P2, PT, R8, R33.reuse, PT ;  /* 0x000000210800720b */ /* 0x080fe20003f44000 */
[----:B------:R-:W-:Y:S01]  /*1590*/  FMUL R13, R13, UR4 ;  /* 0x000000040d0d7c20 */ /* 0x000fe20008400000 */
[----:B------:R-:W-:Y:S01]  /*15a0*/  FMUL R14, R14, UR4 ;  /* 0x000000040e0e7c20 */ /* 0x000fe20008400000 */
[----:B------:R-:W-:Y:S01]  /*15b0*/  FMUL R15, R15, UR4 ;  /* 0x000000040f0f7c20 */ /* 0x000fe20008400000 */
[----:B------:R-:W-:Y:S01]  /*15c0*/  FSEL R4, R8, R33, P2 ;  /* 0x0000002108047208 */ /* 0x000fe20001000000 */
[----:B--2---:R-:W-:Y:S01]  /*15d0*/  FMUL R16, R16, UR4 ;  /* 0x0000000410107c20 */ /* 0x004fe20008400000 */
[----:B------:R-:W-:Y:S01]  /*15e0*/  FMUL R17, R17, UR4 ;  /* 0x0000000411117c20 */ /* 0x000fe20008400000 */
[----:B------:R-:W-:Y:S01]  /*15f0*/  FMUL R18, R18, UR4 ;  /* 0x0000000412127c20 */ /* 0x000fe20008400000 */
[----:B------:R-:W-:Y:S01]  /*1600*/  FSETP.GT.AND P2, PT, R9, R4, PT ;  /* 0x000000040900720b */ /* 0x000fe20003f44000 */
[----:B------:R-:W-:-:S03]  /*1610*/  FMUL R19, R19, UR4 ;  /* 0x0000000413137c20 */ /* 0x000fc60008400000 */
[----:B------:R-:W-:-:S04]  /*1620*/  FSEL R7, R9, R4, P2 ;  /* 0x0000000409077208 */ /* 0x000fc80001000000 */
[----:B------:R-:W-:-:S04]  /*1630*/  FSETP.GT.AND P2, PT, R10, R7, PT ;  /* 0x000000070a00720b */ /* 0x000fc80003f44000 */
[----:B------:R-:W-:-:S04]  /*1640*/  FSEL R4, R10, R7, P2 ;  /* 0x000000070a047208 */ /* 0x000fc80001000000 */
[----:B------:R-:W-:-:S04]  /*1650*/  FSETP.GT.AND P2, PT, R11, R4, PT ;  /* 0x000000040b00720b */ /* 0x000fc80003f44000 */
[----:B------:R-:W-:-:S04]  /*1660*/  FSEL R7, R11, R4, P2 ;  /* 0x000000040b077208 */ /* 0x000fc80001000000 */
[----:B------:R-:W-:-:S04]  /*1670*/  FSETP.GT.AND P2, PT, R12, R7, PT ;  /* 0x000000070c00720b */ /* 0x000fc80003f44000 */
[----:B------:R-:W-:-:S04]  /*1680*/  FSEL R4, R12, R7, P2 ;  /* 0x000000070c047208 */ /* 0x000fc80001000000 */
[----:B------:R-:W-:-:S04]  /*1690*/  FSETP.GT.AND P2, PT, R13, R4, PT ;  /* 0x000000040d00720b */ /* 0x000fc80003f44000 */
[----:B------:R-:W-:Y:S02]  /*16a0*/  FSEL R33, R13, R4, P2 ;  /* 0x000000040d217208 */ /* 0x000fe40001000000 */
[----:B------:R-:W0:Y:S02]  /*16b0*/  LDS.128 R4, [R5+0x430] ;  /* 0x0004300005047984 */ /* 0x000e240000000c00 */
        /* <DEDUP_REMOVED lines=8> */
[----:B------:R-:W-:Y:S02]  /*1740*/  LEA R34, R31, UR13, 0x2 ;  /* 0x0000000d1f227c11 */ /* 0x000fe4000f8e10ff */
[----:B------:R-:W-:-:S03]  /*1750*/  FSETP.GT.AND P2, PT, R18, R33, PT ;  /* 0x000000211200720b */ /* 0x000fc60003f44000 */
[----:B------:R1:W-:Y:S01]  /*1760*/  STL.128 [R34], R8 ;  /* 0x0000000822007387 */ /* 0x0003e20000100c00 */
[----:B------:R-:W-:Y:S01]  /*1770*/  FSEL R36, R18, R33, P2 ;  /* 0x0000002112247208 */ /* 0x000fe20001000000 */
[----:B------:R-:W-:Y:S02]  /*1780*/  VIADD R33, R31, 0x4 ;  /* 0x000000041f217836 */ /* 0x000fe40000000000 */
[----:B0-----:R-:W-:Y:S01]  /*1790*/  FMUL R4, R4, UR4 ;  /* 0x0000000404047c20 */ /* 0x001fe20008400000 */
[----:B------:R-:W-:Y:S01]  /*17a0*/  FMUL R5, R5, UR4 ;  /* 0x0000000405057c20 */ /* 0x000fe20008400000 */
[-C--:B------:R-:W-:Y:S01]  /*17b0*/  FSETP.GT.AND P2, PT, R19, R36.reuse, PT ;  /* 0x000000241300720b */ /* 0x080fe20003f44000 */
[----:B------:R-:W-:Y:S01]  /*17c0*/  FMUL R6, R6, UR4 ;  /* 0x0000000406067c20 */ /* 0x000fe20008400000 */
[----:B------:R-:W-:Y:S01]  /*17d0*/  LEA R35, R33, UR13, 0x2 ;  /* 0x0000000d21237c11 */ /* 0x000fe2000f8e10ff */
[----:B------:R-:W-:Y:S01]  /*17e0*/  FMUL R7, R7, UR4 ;  /* 0x0000000407077c20 */ /* 0x000fe20008400000 */
[----:B------:R-:W-:Y:S01]  /*17f0*/  FSEL R37, R19, R36, P2 ;  /* 0x0000002413257208 */ /* 0x000fe20001000000 */
[----:B------:R-:W-:-:S02]  /*1800*/  VIADD R36, R31, 0x8 ;  /* 0x000000081f247836 */ /* 0x000fc40000000000 */
[----:B------:R1:W-:Y:S01]  /*1810*/  STL.128 [R35], R12 ;  /* 0x0000000c23007387 */ /* 0x0003e20000100c00 */
[-C--:B------:R-:W-:Y:S01]  /*1820*/  FSETP.GT.AND P2, PT, R4, R37.reuse, PT ;  /* 0x000000250400720b */ /* 0x080fe20003f44000 */
[----:B------:R-:W-:Y:S01]  /*1830*/  VIADD R31, R31, 0x10 ;  /* 0x000000101f1f7836 */ /* 0x000fe20000000000 */
[----:B------:R-:W-:Y:S02]  /*1840*/  LEA R36, R36, UR13, 0x2 ;  /* 0x0000000d24247c11 */ /* 0x000fe4000f8e10ff */
[----:B------:R-:W-:Y:S02]  /*1850*/  FSEL R40, R4, R37, P2 ;  /* 0x0000002504287208 */ /* 0x000fe40001000000 */
[----:B------:R-:W-:Y:S01]  /*1860*/  ISETP.GE.AND P4, PT, R31, R32, PT ;  /* 0x000000201f00720c */ /* 0x000fe20003f86270 */
[----:B------:R1:W-:Y:S01]  /*1870*/  STL.128 [R36], R16 ;  /* 0x0000001024007387 */ /* 0x0003e20000100c00 */
[----:B------:R-:W-:-:S03]  /*1880*/  FSETP.GT.AND P2, PT, R5, R40, PT ;  /* 0x000000280500720b */ /* 0x000fc60003f44000 */
[----:B------:R1:W-:Y:S01]  /*1890*/  STL.128 [R38], R4 ;  /* 0x0000000426007387 */ /* 0x0003e20000100c00 */
[----:B------:R-:W-:-:S04]  /*18a0*/  FSEL R33, R5, R40, P2 ;  /* 0x0000002805217208 */ /* 0x000fc80001000000 */
[----:B------:R-:W-:-:S04]  /*18b0*/  FSETP.GT.AND P2, PT, R6, R33, PT ;  /* 0x000000210600720b */ /* 0x000fc80003f44000 */
[----:B------:R-:W-:-:S04]  /*18c0*/  FSEL R40, R6, R33, P2 ;  /* 0x0000002106287208 */ /* 0x000fc80001000000 */
[----:B------:R-:W-:-:S04]  /*18d0*/  FSETP.GT.AND P2, PT, R7, R40, PT ;  /* 0x000000280700720b */ /* 0x000fc80003f44000 */
[----:B------:R-:W-:Y:S01]  /*18e0*/  FSEL R33, R7, R40, P2 ;  /* 0x0000002807217208 */ /* 0x000fe20001000000 */
[----:B-1----:R-:W-:Y:S08]  /*18f0*/  @!P4 BRA `(.L_x_22) ;  /* 0xfffffff800ecc947 */ /* 0x002ff0000383ffff */
[----:B------:R-:W-:-:S07]  /*1900*/  IMAD.MOV.U32 R12, RZ, RZ, R30 ;  /* 0x000000ffff0c7224 */ /* 0x000fce00078e001e */
.L_x_21:
[----:B------:R-:W-:-:S04]  /*1910*/  IADD3 R4, PT, PT, R30, -R31, RZ ;  /* 0x8000001f1e047210 */ /* 0x000fc80007ffe0ff */
[----:B------:R-:W-:-:S13]  /*1920*/  ISETP.GT.AND P2, PT, R4, 0x4, PT ;  /* 0x000000040400780c */ /* 0x000fda0003f44270 */
[----:B------:R-:W-:Y:S05]  /*1930*/  @!P2 BRA `(.L_x_23) ;  /* 0x000000000094a947 */ /* 0x000fea0003800000 */
[----:B------:R-:W-:Y:S01]  /*1940*/  IMAD R5, R29, 0x10, R31 ;  /* 0x000000101d057824 */ /* 0x000fe200078e021f */
[----:B------:R-:W0:Y:S03]  /*1950*/  LDCU UR4, c[0x0][0x3b0] ;  /* 0x00007600ff0477ac */ /* 0x000e260008000800 */
[----:B------:R-:W-:-:S05]  /*1960*/  IMAD R12, R5, 0x4, R26 ;  /* 0x00000004050c7824 */ /* 0x000fca00078e021a */
[----:B------:R-:W0:Y:S04]  /*1970*/  LDS.128 R8, [R12+0x400] ;  /* 0x000400000c087984 */ /* 0x000e280000000c00 */
[----:B------:R1:W2:Y:S02]  /*1980*/  LDS.128 R4, [R12+0x410] ;  /* 0x000410000c047984 */ /* 0x0002a40000000c00 */
[----:B-1----:R-:W-:Y:S01]  /*1990*/  IADD3 R12, PT, PT, R31, 0x4, RZ ;  /* 0x000000041f0c7810 */ /* 0x002fe20007ffe0ff */
[----:B0-----:R-:W-:Y:S01]  /*19a0*/  FMUL R8, R8, UR4 ;  /* 0x0000000408087c20 */ /* 0x001fe20008400000 */
[----:B------:R-:W-:Y:S01]  /*19b0*/  FMUL R9, R9, UR4 ;  /* 0x0000000409097c20 */ /* 0x000fe20008400000 */
[----:B------:R-:W-:Y:S01]  /*19c0*/  FMUL R10, R10, UR4 ;  /* 0x000000040a0a7c20 */ /* 0x000fe20008400000 */
[----:B------:R-:W-:Y:S01]  /*19d0*/  FMUL R11, R11, UR4 ;  /* 0x000000040b0b7c20 */ /* 0x000fe20008400000 */
[----:B--2---:R-:W-:Y:S01]  /*19e0*/  FMUL R4, R4, UR4 ;  /* 0x0000000404047c20 */ /* 0x004fe20008400000 */
[-C--:B------:R-:W-:Y:S01]  /*19f0*/  FSETP.GT.AND P0, PT, R8, R33.reuse, PT ;  /* 0x000000210800720b */ /* 0x080fe20003f04000 */
[----:B------:R-:W-:Y:S01]  /*1a00*/  FMUL R5, R5, UR4 ;  /* 0x0000000405057c20 */ /* 0x000fe20008400000 */
[----:B------:R-:W-:Y:S01]  /*1a10*/  FMUL R6, R6, UR4 ;  /* 0x0000000406067c20 */ /* 0x000fe20008400000 */
[----:B------:R-:W-:Y:S01]  /*1a20*/  FMUL R7, R7, UR4 ;  /* 0x0000000407077c20 */ /* 0x000fe20008400000 */
[----:B------:R-:W-:-:S04]  /*1a30*/  FSEL R14, R8, R33, P0 ;  /* 0x00000021080e7208 */ /* 0x000fc80000000000 */
[----:B------:R-:W-:-:S04]  /*1a40*/  FSETP.GT.AND P0, PT, R9, R14, PT ;  /* 0x0000000e0900720b */ /* 0x000fc80003f04000 */
[----:B------:R-:W-:-:S04]  /*1a50*/  FSEL R13, R9, R14, P0 ;  /* 0x0000000e090d7208 */ /* 0x000fc80000000000 */
[----:B------:R-:W-:-:S04]  /*1a60*/  FSETP.GT.AND P0, PT, R10, R13, PT ;  /* 0x0000000d0a00720b */ /* 0x000fc80003f04000 */
[----:B------:R-:W-:Y:S02]  /*1a70*/  FSEL R14, R10, R13, P0 ;  /* 0x0000000d0a0e7208 */ /* 0x000fe40000000000 */
[C---:B------:R-:W-:Y:S01]  /*1a80*/  LEA R13, R31.reuse, UR13, 0x2 ;  /* 0x0000000d1f0d7c11 */ /* 0x040fe2000f8e10ff */
[----:B------:R-:W-:Y:S01]  /*1a90*/  VIADD R31, R31, 0x8 ;  /* 0x000000081f1f7836 */ /* 0x000fe20000000000 */
[----:B------:R-:W-:-:S03]  /*1aa0*/  FSETP.GT.AND P0, PT, R11, R14, PT ;  /* 0x0000000e0b00720b */ /* 0x000fc60003f04000 */
[----:B------:R0:W-:Y:S01]  /*1ab0*/  STL.128 [R13], R8 ;  /* 0x000000080d007387 */ /* 0x0001e20000100c00 */
[----:B------:R-:W-:Y:S02]  /*1ac0*/  FSEL R15, R11, R14, P0 ;  /* 0x0000000e0b0f7208 */ /* 0x000fe40000000000 */
[----:B------:R-:W-:Y:S02]  /*1ad0*/  LEA R14, R12, UR13, 0x2 ;  /* 0x0000000d0c0e7c11 */ /* 0x000fe4000f8e10ff */
[----:B------:R-:W-:-:S03]  /*1ae0*/  FSETP.GT.AND P0, PT, R4, R15, PT ;  /* 0x0000000f0400720b */ /* 0x000fc60003f04000 */
[----:B------:R0:W-:Y:S01]  /*1af0*/  STL.128 [R14], R4 ;  /* 0x000000040e007387 */ /* 0x0001e20000100c00 */
[----:B------:R-:W-:-:S04]  /*1b00*/  FSEL R16, R4, R15, P0 ;  /* 0x0000000f04107208 */ /* 0x000fc80000000000 */
[----:B------:R-:W-:-:S04]  /*1b10*/  FSETP.GT.AND P0, PT, R5, R16, PT ;  /* 0x000000100500720b */ /* 0x000fc80003f04000 */
[----:B------:R-:W-:-:S04]  /*1b20*/  FSEL R15, R5, R16, P0 ;  /* 0x00000010050f7208 */ /* 0x000fc80000000000 */
[----:B------:R-:W-:-:S04]  /*1b30*/  FSETP.GT.AND P0, PT, R6, R15, PT ;  /* 0x0000000f0600720b */ /* 0x000fc80003f04000 */
[----:B------:R-:W-:Y:S02]  /*1b40*/  FSEL R12, R6, R15, P0 ;  /* 0x0000000f060c7208 */ /* 0x000fe40000000000 */
[----:B------:R-:W-:Y:S02]  /*1b50*/  PLOP3.LUT P0, PT, PT, PT, PT, 0x8, 0x80 ;  /* 0x000000000080781c */ /* 0x000fe40003f0e170 */
[----:B------:R-:W-:-:S04]  /*1b60*/  FSETP.GT.AND P2, PT, R7, R12, PT ;  /* 0x0000000c0700720b */ /* 0x000fc80003f44000 */
[----:B------:R-:W-:Y:S01]  /*1b70*/  FSEL R33, R7, R12, P2 ;  /* 0x0000000c07217208 */ /* 0x000fe20001000000 */
[----:B0-----:R-:W-:-:S08]  /*1b80*/  IMAD.MOV.U32 R12, RZ, RZ, R30 ;  /* 0x000000ffff0c7224 */ /* 0x001fd000078e001e */
.L_x_23:
[----:B------:R-:W-:-:S13]  /*1b90*/  ISETP.NE.OR P0, PT, R31, R30, P0 ;  /* 0x0000001e1f00720c */ /* 0x000fda0000705670 */
[----:B------:R-:W-:Y:S05]  /*1ba0*/  @!P0 BRA `(.L_x_19) ;  /* 0x0000000000588947 */ /* 0x000fea0003800000 */
.L_x_20:
[----:B------:R-:W0:Y:S02]  /*1bb0*/  LDC R11, c[0x0][0x3b0] ;  /* 0x0000ec00ff0b7b82 */ /* 0x000e240000000800 */
.L_x_24:
[----:B------:R-:W-:Y:S02]  /*1bc0*/  LEA R5, R29, R31, 0x4 ;  /* 0x0000001f1d057211 */ /* 0x000fe400078e20ff */
[C---:B------:R-:W-:Y:S01]  /*1bd0*/  LEA R12, R31.reuse, UR13, 0x2 ;  /* 0x0000000d1f0c7c11 */ /* 0x040fe2000f8e10ff */
[----:B------:R-:W-:Y:S02]  /*1be0*/  VIADD R31, R31, 0x4 ;  /* 0x000000041f1f7836 */ /* 0x000fe40000000000 */
[----:B------:R-:W-:-:S03]  /*1bf0*/  IMAD R10, R5, 0x4, R26 ;  /* 0x00000004050a7824 */ /* 0x000fc600078e021a */
[----:B------:R-:W-:Y:S02]  /*1c00*/  ISETP.NE.AND P2, PT, R31, R30, PT ;  /* 0x0000001e1f00720c */ /* 0x000fe40003f45270 */
[----:B------:R-:W0:Y:S02]  /*1c10*/  LDS.128 R4, [R10+0x400] ;  /* 0x000400000a047984 */ /* 0x000e240000000c00 */
[-C--:B0-----:R-:W-:Y:S01]  /*1c20*/  FMUL R4, R4, R11.reuse ;  /* 0x0000000b04047220 */ /* 0x081fe20000400000 */
[-C--:B------:R-:W-:Y:S01]  /*1c30*/  FMUL R5, R5, R11.reuse ;  /* 0x0000000b05057220 */ /* 0x080fe20000400000 */
[-C--:B------:R-:W-:Y:S01]  /*1c40*/  FMUL R6, R6, R11.reuse ;  /* 0x0000000b06067220 */ /* 0x080fe20000400000 */
[----:B------:R-:W-:Y:S02]  /*1c50*/  FMUL R7, R7, R11 ;  /* 0x0000000b07077220 */ /* 0x000fe40000400000 */
[----:B------:R-:W-:-:S03]  /*1c60*/  FSETP.GT.AND P0, PT, R4, R33, PT ;  /* 0x000000210400720b */ /* 0x000fc60003f04000 */
[----:B------:R1:W-:Y:S01]  /*1c70*/  STL.128 [R12], R4 ;  /* 0x000000040c007387 */ /* 0x0003e20000100c00 */
[----:B------:R-:W-:-:S04]  /*1c80*/  FSEL R8, R4, R33, P0 ;  /* 0x0000002104087208 */ /* 0x000fc80000000000 */
[----:B------:R-:W-:-:S04]  /*1c90*/  FSETP.GT.AND P0, PT, R5, R8, PT ;  /* 0x000000080500720b */ /* 0x000fc80003f04000 */
[----:B------:R-:W-:-:S04]  /*1ca0*/  FSEL R9, R5, R8, P0 ;  /* 0x0000000805097208 */ /* 0x000fc80000000000 */
[----:B------:R-:W-:-:S04]  /*1cb0*/  FSETP.GT.AND P0, PT, R6, R9, PT ;  /* 0x000000090600720b */ /* 0x000fc80003f04000 */
[----:B------:R-:W-:-:S04]  /*1cc0*/  FSEL R8, R6, R9, P0 ;  /* 0x0000000906087208 */ /* 0x000fc80000000000 */
[----:B------:R-:W-:-:S04]  /*1cd0*/  FSETP.GT.AND P0, PT, R7, R8, PT ;  /* 0x000000080700720b */ /* 0x000fc80003f04000 */
[----:B------:R-:W-:Y:S01]  /*1ce0*/  FSEL R33, R7, R8, P0 ;  /* 0x0000000807217208 */ /* 0x000fe20000000000 */
[----:B-1----:R-:W-:Y:S08]  /*1cf0*/  @P2 BRA `(.L_x_24) ;  /* 0xfffffffc00b02947 */ /* 0x002ff0000383ffff */
[----:B------:R-:W-:-:S07]  /*1d00*/  MOV R12, R30 ;  /* 0x0000001e000c7202 */ /* 0x000fce0000000f00 */
.L_x_19:
[----:B------:R-:W-:-:S04]  /*1d10*/  UISETP.LT.AND UP0, UPT, UR9, 0x10, UPT ;  /* 0x000000100900788c */ /* 0x000fc8000bf01270 */
[----:B------:R-:W-:-:S04]  /*1d20*/  USEL UR4, UR9, 0x10, UP0 ;  /* 0x0000001009047887 */ /* 0x000fc80008000000 */
[----:B------:R-:W-:-:S04]  /*1d30*/  UISETP.LT.AND UP0, UPT, UR4, 0x1, UPT ;  /* 0x000000010400788c */ /* 0x000fc8000bf01270 */
[----:B------:R-:W-:-:S04]  /*1d40*/  USEL UR4, UR4, 0x1, !UP0 ;  /* 0x0000000104047887 */ /* 0x000fc8000c000000 */
[----:B------:R-:W-:-:S04]  /*1d50*/  ULOP3.LUT UR4, UR4, 0x3, URZ, 0xc0, !UPT ;  /* 0x0000000304047892 */ /* 0x000fc8000f8ec0ff */
[----:B------:R-:W-:-:S09]  /*1d60*/  UISETP.NE.AND UP0, UPT, UR4, URZ, UPT ;  /* 0x000000ff0400728c */ /* 0x000fd2000bf05270 */
[----:B------:R-:W-:Y:S05]  /*1d70*/  BRA.U !UP0, `(.L_x_18) ;  /* 0x0000000108547547 */ /* 0x000fea000b800000 */
[----:B------:R-:W-:Y:S01]  /*1d80*/  IMAD R5, R29, 0x10, R12 ;  /* 0x000000101d057824 */ /* 0x000fe200078e020c */
[----:B------:R-:W0:Y:S01]  /*1d90*/  LDCU UR5, c[0x0][0x3b0] ;  /* 0x00007600ff0577ac */ /* 0x000e220008000800 */
[----:B------:R-:W-:Y:S02]  /*1da0*/  LEA R9, R12, UR13, 0x2 ;  /* 0x0000000d0c097c11 */ /* 0x000fe4000f8e10ff */
[----:B------:R-:W-:Y:S01]  /*1db0*/  IMAD R5, R5, 0x4, R26 ;  /* 0x0000000405057824 */ /* 0x000fe200078e021a */
[----:B------:R-:W-:-:S05]  /*1dc0*/  UISETP.NE.AND UP0, UPT, UR4, 0x1, UPT ;  /* 0x000000010400788c */ /* 0x000fca000bf05270 */
[----:B------:R-:W0:Y:S02]  /*1dd0*/  LDS.128 R4, [R5+0x400] ;  /* 0x0004000005047984 */ /* 0x000e240000000c00 */
[----:B0-----:R-:W-:-:S05]  /*1de0*/  FMUL R4, R4, UR5 ;  /* 0x0000000504047c20 */ /* 0x001fca0008400000 */
[----:B------:R0:W-:Y:S01]  /*1df0*/  STL [R9], R4 ;  /* 0x0000000409007387 */ /* 0x0001e20000100800 */
[----:B------:R-:W-:-:S04]  /*1e00*/  FSETP.GT.AND P0, PT, R4, R33, PT ;  /* 0x000000210400720b */ /* 0x000fc80003f04000 */
[----:B------:R-:W-:Y:S01]  /*1e10*/  FSEL R33, R4, R33, P0 ;  /* 0x0000002104217208 */ /* 0x000fe20000000000 */
[----:B------:R-:W-:Y:S08]  /*1e20*/  BRA.U !UP0, `(.L_x_18) ;  /* 0x0000000108287547 */ /* 0x000ff0000b800000 */
[----:B------:R-:W-:Y:S01]  /*1e30*/  UISETP.NE.AND UP0, UPT, UR4, 0x2, UPT ;  /* 0x000000020400788c */ /* 0x000fe2000bf05270 */
[----:B0-----:R-:W-:-:S05]  /*1e40*/  FMUL R4, R5, UR5 ;  /* 0x0000000505047c20 */ /* 0x001fca0008400000 */
[----:B------:R-:W-:Y:S01]  /*1e50*/  PLOP3.LUT P2, PT, PT, PT, UP0, 0x80, 0x8 ;  /* 0x000000000008781c */ /* 0x000fe20003f4f008 */
[----:B------:R1:W-:Y:S01]  /*1e60*/  STL [R9+0x4], R4 ;  /* 0x0000040409007387 */ /* 0x0003e20000100800 */
[----:B------:R-:W-:-:S04]  /*1e70*/  FSETP.GT.AND P0, PT, R4, R33, PT ;  /* 0x000000210400720b */ /* 0x000fc80003f04000 */
[----:B------:R-:W-:-:S07]  /*1e80*/  FSEL R33, R4, R33, P0 ;  /* 0x0000002104217208 */ /* 0x000fce0000000000 */
[----:B------:R-:W-:-:S05]  /*1e90*/  @P2 FMUL R6, R6, UR5 ;  /* 0x0000000506062c20 */ /* 0x000fca0008400000 */
[----:B------:R1:W-:Y:S01]  /*1ea0*/  @P2 STL [R9+0x8], R6 ;  /* 0x0000080609002387 */ /* 0x0003e20000100800 */
[----:B------:R-:W-:-:S04]  /*1eb0*/  @P2 FSETP.GT.AND P0, PT, R6, R33, PT ;  /* 0x000000210600220b */ /* 0x000fc80003f04000 */
[----:B------:R-:W-:-:S09]  /*1ec0*/  @P2 FSEL R33, R6, R33, P0 ;  /* 0x0000002106212208 */ /* 0x000fd20000000000 */
.L_x_18:
[----:B01----:R-:W-:-:S06]  /*1ed0*/  LEA R4, R29, UR16, 0x2 ;  /* 0x000000101d047c11 */ /* 0x003fcc000f8e10ff */
[----:B------:R-:W2:Y:S01]  /*1ee0*/  LDL R4, [R4] ;  /* 0x0000000004047983 */ /* 0x000ea20000100800 */
[----:B------:R-:W-:Y:S01]  /*1ef0*/  BSSY.RECONVERGENT B1, `(.L_x_25) ;  /* 0x0000011000017945 */ /* 0x000fe20003800200 */
[----:B------:R-:W-:Y:S02]  /*1f00*/  MOV R8, RZ ;  /* 0x000000ff00087202 */ /* 0x000fe40000000f00 */
[C---:B--2---:R-:W-:Y:S02]  /*1f10*/  FSETP.NEU.AND P2, PT, R4.reuse, -INF , PT ;  /* 0xff8000000400780b */ /* 0x044fe40003f4d000 */
[----:B------:R-:W-:-:S04]  /*1f20*/  FSETP.GT.AND P0, PT, R4, R33, PT ;  /* 0x000000210400720b */ /* 0x000fc80003f04000 */
[----:B------:R-:W-:-:S07]  /*1f30*/  FSEL R34, R4, R33, P0 ;  /* 0x0000002104227208 */ /* 0x000fce0000000000 */
[----:B------:R-:W-:Y:S05]  /*1f40*/  @!P2 BRA `(.L_x_26) ;  /* 0x00000000002ca947 */ /* 0x000fea0003800000 */
[----:B------:R-:W-:Y:S02]  /*1f50*/  IMAD.MOV.U32 R5, RZ, RZ, 0x3bbb989d ;  /* 0x3bbb989dff057424 */ /* 0x000fe400078e00ff */
[----:B------:R-:W-:Y:S01]  /*1f60*/  FADD R4, R4, -R34 ;  /* 0x8000002204047221 */ /* 0x000fe20000000000 */
[----:B------:R-:W-:-:S03]  /*1f70*/  IMAD.MOV.U32 R6, RZ, RZ, 0x437c0000 ;  /* 0x437c0000ff067424 */ /* 0x000fc600078e00ff */
[----:B------:R-:W-:-:S04]  /*1f80*/  FFMA.SAT R5, R4, R5, 0.5 ;  /* 0x3f00000004057423 */ /* 0x000fc80000002005 */
[----:B------:R-:W-:-:S04]  /*1f90*/  FFMA.RM R5, R5, R6, 12582913 ;  /* 0x4b40000105057423 */ /* 0x000fc80000004006 */
[C---:B------:R-:W-:Y:S01]  /*1fa0*/  FADD R7, R5.reuse, -12583039 ;  /* 0xcb40007f05077421 */ /* 0x040fe20000000000 */
[----:B------:R-:W-:-:S03]  /*1fb0*/  SHF.L.U32 R5, R5, 0x17, RZ ;  /* 0x0000001705057819 */ /* 0x000fc600000006ff */
[----:B------:R-:W-:-:S04]  /*1fc0*/  FFMA R7, R4, 1.4426950216293334961, -R7 ;  /* 0x3fb8aa3b04077823 */ /* 0x000fc80000000807 */
[----:B------:R-:W-:-:S04]  /*1fd0*/  FFMA R7, R4, 1.925963033500011079e-08, R7 ;  /* 0x32a5706004077823 */ /* 0x000fc80000000007 */
[----:B------:R-:W0:Y:S02]  /*1fe0*/  MUFU.EX2 R8, R7 ;  /* 0x0000000700087308 */ /* 0x000e240000000800 */
[----:B0-----:R-:W-:-:S07]  /*1ff0*/  FMUL R8, R5, R8 ;  /* 0x0000000805087220 */ /* 0x001fce0000400000 */
.L_x_26:
[----:B------:R-:W-:Y:S05]  /*2000*/  BSYNC.RECONVERGENT B1 ;  /* 0x0000000000017941 */ /* 0x000fea0003800200 */
.L_x_25:
[----:B------:R-:W-:Y:S01]  /*2010*/  IMAD.MOV.U32 R9, RZ, RZ, RZ ;  /* 0x000000ffff097224 */ /* 0x000fe200078e00ff */
[----:B------:R-:W-:Y:S06]  /*2020*/  @!P3 BRA `(.L_x_27) ;  /* 0x0000000400b8b947 */ /* 0x000fec0003800000 */
[----:B------:R-:W-:Y:S01]  /*2030*/  UISETP.GE.AND UP0, UPT, UR9, 0x4, UPT ;  /* 0x000000040900788c */ /* 0x000fe2000bf06270 */
[----:B------:R-:W-:Y:S01]  /*2040*/  IMAD.MOV.U32 R9, RZ, RZ, RZ ;  /* 0x000000ffff097224 */ /* 0x000fe200078e00ff */
[----:B------:R-:W-:-:S07]  /*2050*/  UMOV UR4, URZ ;  /* 0x000000ff00047c82 */ /* 0x000fce0008000000 */
[----:B------:R-:W-:Y:S05]  /*2060*/  BRA.U !UP0, `(.L_x_28) ;  /* 0x0000000108e07547 */ /* 0x000fea000b800000 */
[----:B------:R-:W-:Y:S01]  /*2070*/  MOV R9, RZ ;  /* 0x000000ff00097202 */ /* 0x000fe20000000f00 */
[----:B------:R-:W-:-:S06]  /*2080*/  UMOV UR4, URZ ;  /* 0x000000ff00047c82 */ /* 0x000fcc0008000000 */
.L_x_29:
[----:B------:R-:W-:-:S09]  /*2090*/  ULEA UR8, UR4, UR16, 0x2 ;  /* 0x0000001004087291 */ /* 0x000fd2000f8e10ff */
[----:B0-----:R-:W2:Y:S01]  /*20a0*/  LDL.128 R4, [UR8+0x80] ;  /* 0x00008008ff047983 */ /* 0x001ea20008100c00 */
[----:B------:R-:W-:Y:S01]  /*20b0*/  IMAD.MOV.U32 R15, RZ, RZ, 0x3bbb989d ;  /* 0x3bbb989dff0f7424 */ /* 0x000fe200078e00ff */
[----:B------:R-:W-:Y:S01]  /*20c0*/  UISETP.LT.AND UP0, UPT, UR9, 0x10, UPT ;  /* 0x000000100900788c */ /* 0x000fe2000bf01270 */
[----:B------:R-:W-:Y:S01]  /*20d0*/  IMAD.MOV.U32 R17, RZ, RZ, 0x437c0000 ;  /* 0x437c0000ff117424 */ /* 0x000fe200078e00ff */
[----:B------:R-:W-:Y:S02]  /*20e0*/  UIADD3 UR4, UPT, UPT, UR4, 0x4, URZ ;  /* 0x0000000404047890 */ /* 0x000fe4000fffe0ff */
[----:B------:R-:W-:-:S04]  /*20f0*/  USEL UR5, UR9, 0x10, UP0 ;  /* 0x0000001009057887 */ /* 0x000fc80008000000 */
[----:B------:R-:W-:-:S04]  /*2100*/  UISETP.LT.AND UP0, UPT, UR5, 0x1, UPT ;  /* 0x000000010500788c */ /* 0x000fc8000bf01270 */
[----:B------:R-:W-:-:S04]  /*2110*/  USEL UR5, UR5, 0x1, !UP0 ;  /* 0x0000000105057887 */ /* 0x000fc8000c000000 */
[----:B------:R-:W-:-:S04]  /*2120*/  ULOP3.LUT UR5, UR5, 0x1c, URZ, 0xc0, !UPT ;  /* 0x0000001c05057892 */ /* 0x000fc8000f8ec0ff */
[----:B------:R-:W-:Y:S01]  /*2130*/  UISETP.NE.AND UP0, UPT, UR4, UR5, UPT ;  /* 0x000000050400728c */ /* 0x000fe2000bf05270 */
[C---:B--2---:R-:W-:Y:S01]  /*2140*/  FADD R12, -R34.reuse, R5 ;  /* 0x00000005220c7221 */ /* 0x044fe20000000100 */
[C---:B------:R-:W-:Y:S01]  /*2150*/  FADD R14, -R34.reuse, R6 ;  /* 0x00000006220e7221 */ /* 0x040fe20000000100 */
[C---:B------:R-:W-:Y:S01]  /*2160*/  FADD R10, -R34.reuse, R4 ;  /* 0x00000004220a7221 */ /* 0x040fe20000000100 */
[----:B------:R-:W-:Y:S01]  /*2170*/  FADD R16, -R34, R7 ;  /* 0x0000000722107221 */ /* 0x000fe20000000100 */
[-C--:B------:R-:W-:Y:S01]  /*2180*/  FFMA.SAT R5, R12, R15.reuse, 0.5 ;  /* 0x3f0000000c057423 */ /* 0x080fe2000000200f */
[-C--:B------:R-:W-:Y:S01]  /*2190*/  FFMA.SAT R6, R14, R15.reuse, 0.5 ;  /* 0x3f0000000e067423 */ /* 0x080fe2000000200f */
[----:B------:R-:W-:Y:S02]  /*21a0*/  FFMA.SAT R4, R10, R15, 0.5 ;  /* 0x3f0000000a047423 */ /* 0x000fe4000000200f */
[-C--:B------:R-:W-:Y:S01]  /*21b0*/  FFMA.RM R5, R5, R17.reuse, 12582913 ;  /* 0x4b40000105057423 */ /* 0x080fe20000004011 */
[----:B------:R-:W-:Y:S01]  /*21c0*/  FFMA.RM R7, R6, R17, 12582913 ;  /* 0x4b40000106077423 */ /* 0x000fe20000004011 */
[----:B------:R-:W-:Y:S01]  /*21d0*/  FFMA.SAT R6, R16, R15, 0.5 ;  /* 0x3f00000010067423 */ /* 0x000fe2000000200f */
[----:B------:R-:W-:Y:S01]  /*21e0*/  FFMA.RM R4, R4, R17, 12582913 ;  /* 0x4b40000104047423 */ /* 0x000fe20000004011 */
[----:B------:R-:W-:Y:S01]  /*21f0*/  FADD R13, R5, -12583039 ;  /* 0xcb40007f050d7421 */ /* 0x000fe20000000000 */
[----:B------:R-:W-:Y:S01]  /*2200*/  FADD R15, R7, -12583039 ;  /* 0xcb40007f070f7421 */ /* 0x000fe20000000000 */
[----:B------:R-:W-:-:S02]  /*2210*/  IMAD.SHL.U32 R5, R5, 0x800000, RZ ;  /* 0x0080000005057824 */ /* 0x000fc400078e00ff */
[----:B------:R-:W-:Y:S01]  /*2220*/  FADD R11, R4, -12583039 ;  /* 0xcb40007f040b7421 */ /* 0x000fe20000000000 */
[----:B------:R-:W-:Y:S01]  /*2230*/  FFMA R13, R12, 1.4426950216293334961, -R13 ;  /* 0x3fb8aa3b0c0d7823 */ /* 0x000fe2000000080d */
[----:B------:R-:W-:Y:S01]  /*2240*/  FFMA R15, R14, 1.4426950216293334961, -R15 ;  /* 0x3fb8aa3b0e0f7823 */ /* 0x000fe2000000080f */
[----:B------:R-:W-:Y:S01]  /*2250*/  SHF.L.U32 R4, R4, 0x17, RZ ;  /* 0x0000001704047819 */ /* 0x000fe200000006ff */
[----:B------:R-:W-:Y:S01]  /*2260*/  FFMA R11, R10, 1.4426950216293334961, -R11 ;  /* 0x3fb8aa3b0a0b7823 */ /* 0x000fe2000000080b */
[----:B------:R-:W-:Y:S01]  /*2270*/  FFMA R13, R12, 1.925963033500011079e-08, R13 ;  /* 0x32a570600c0d7823 */ /* 0x000fe2000000000d */
[----:B------:R-:W-:Y:S01]  /*2280*/  FFMA.RM R12, R6, R17, 12582913 ;  /* 0x4b400001060c7423 */ /* 0x000fe20000004011 */
[----:B------:R-:W-:Y:S01]  /*2290*/  FFMA R15, R14, 1.925963033500011079e-08, R15 ;  /* 0x32a570600e0f7823 */ /* 0x000fe2000000000f */
[----:B------:R-:W-:Y:S01]  /*22a0*/  FFMA R11, R10, 1.925963033500011079e-08, R11 ;  /* 0x32a570600a0b7823 */ /* 0x000fe2000000000b */
[----:B------:R-:W0:Y:S01]  /*22b0*/  MUFU.EX2 R6, R13 ;  /* 0x0000000d00067308 */ /* 0x000e220000000800 */
[C---:B------:R-:W-:Y:S01]  /*22c0*/  FADD R17, R12.reuse, -12583039 ;  /* 0xcb40007f0c117421 */ /* 0x040fe20000000000 */
[----:B------:R-:W-:Y:S01]  /*22d0*/  IMAD.SHL.U32 R7, R7, 0x800000, RZ ;  /* 0x0080000007077824 */ /* 0x000fe200078e00ff */
[----:B------:R-:W-:-:S02]  /*22e0*/  SHF.L.U32 R12, R12, 0x17, RZ ;  /* 0x000000170c0c7819 */ /* 0x000fc400000006ff */
[----:B------:R-:W-:-:S03]  /*22f0*/  FFMA R17, R16, 1.4426950216293334961, -R17 ;  /* 0x3fb8aa3b10117823 */ /* 0x000fc60000000811 */
[----:B------:R-:W1:Y:S01]  /*2300*/  MUFU.EX2 R10, R15 ;  /* 0x0000000f000a7308 */ /* 0x000e620000000800 */
[----:B------:R-:W-:-:S07]  /*2310*/  FFMA R17, R16, 1.925963033500011079e-08, R17 ;  /* 0x32a5706010117823 */ /* 0x000fce0000000011 */
[----:B------:R-:W2:Y:S01]  /*2320*/  MUFU.EX2 R11, R11 ;  /* 0x0000000b000b7308 */ /* 0x000ea20000000800 */
[----:B0-----:R-:W-:-:S07]  /*2330*/  FMUL R5, R5, R6 ;  /* 0x0000000605057220 */ /* 0x001fce0000400000 */
[----:B------:R-:W0:Y:S01]  /*2340*/  MUFU.EX2 R17, R17 ;  /* 0x0000001100117308 */ /* 0x000e220000000800 */
[----:B-1----:R-:W-:Y:S01]  /*2350*/  FMUL R6, R7, R10 ;  /* 0x0000000a07067220 */ /* 0x002fe20000400000 */
[----:B--2---:R-:W-:-:S04]  /*2360*/  FMUL R4, R4, R11 ;  /* 0x0000000b04047220 */ /* 0x004fc80000400000 */
[----:B------:R-:W-:Y:S01]  /*2370*/  FADD R10, R4, R9 ;  /* 0x00000009040a7221 */ /* 0x000fe20000000000 */
[----:B0-----:R-:W-:-:S03]  /*2380*/  FMUL R7, R12, R17 ;  /* 0x000000110c077220 */ /* 0x001fc60000400000 */
[----:B------:R-:W-:Y:S02]  /*2390*/  FADD R9, R10, R5 ;  /* 0x000000050a097221 */ /* 0x000fe40000000000 */
[----:B------:R0:W-:Y:S02]  /*23a0*/  STL.128 [UR8+0xc0], R4 ;  /* 0x0000c004ff007987 */ /* 0x0001e40008100c08 */
[----:B------:R-:W-:-:S04]  /*23b0*/  FADD R10, R9, R6 ;  /* 0x00000006090a7221 */ /* 0x000fc80000000000 */
[----:B------:R-:W-:Y:S01]  /*23c0*/  FADD R9, R10, R7 ;  /* 0x000000070a097221 */ /* 0x000fe20000000000 */
[----:B------:R-:W-:Y:S06]  /*23d0*/  BRA.U UP0, `(.L_x_29) ;  /* 0xfffffffd002c7547 */ /* 0x000fec000b83ffff */
[----:B------:R-:W-:-:S05]  /*23e0*/  UMOV UR4, UR5 ;  /* 0x0000000500047c82 */ /* 0x000fca0008000000 */
.L_x_28:
[----:B------:R-:W-:-:S04]  /*23f0*/  UISETP.LT.AND UP0, UPT, UR9, 0x10, UPT ;  /* 0x000000100900788c */ /* 0x000fc8000bf01270 */
[----:B------:R-:W-:-:S04]  /*2400*/  USEL UR5, UR9, 0x10, UP0 ;  /* 0x0000001009057887 */ /* 0x000fc80008000000 */
[----:B------:R-:W-:-:S04]  /*2410*/  UISETP.LT.AND UP0, UPT, UR5, 0x1, UPT ;  /* 0x000000010500788c */ /* 0x000fc8000bf01270 */
[----:B------:R-:W-:-:S04]  /*2420*/  USEL UR5, UR5, 0x1, !UP0 ;  /* 0x0000000105057887 */ /* 0x000fc8000c000000 */
[----:B------:R-:W-:-:S04]  /*2430*/  ULOP3.LUT UR5, UR5, 0x3, URZ, 0xc0, !UPT ;  /* 0x0000000305057892 */ /* 0x000fc8000f8ec0ff */
[----:B------:R-:W-:-:S09]  /*2440*/  UISETP.NE.AND UP0, UPT, UR5, URZ, UPT ;  /* 0x000000ff0500728c */ /* 0x000fd2000bf05270 */
[----:B------:R-:W-:Y:S05]  /*2450*/  BRA.U !UP0, `(.L_x_27) ;  /* 0x0000000108ac7547 */ /* 0x000fea000b800000 */
[----:B------:R-:W-:-:S09]  /*2460*/  ULEA UR4, UR4, UR16, 0x2 ;  /* 0x0000001004047291 */ /* 0x000fd2000f8e10ff */
[----:B0-----:R-:W2:Y:S01]  /*2470*/  LDL R5, [UR4+0x80] ;  /* 0x00008004ff057983 */ /* 0x001ea20008100800 */
[----:B------:R-:W-:Y:S01]  /*2480*/  IMAD.MOV.U32 R10, RZ, RZ, 0x3bbb989d ;  /* 0x3bbb989dff0a7424 */ /* 0x000fe200078e00ff */
[----:B------:R-:W-:Y:S01]  /*2490*/  UISETP.NE.AND UP0, UPT, UR5, 0x1, UPT ;  /* 0x000000010500788c */ /* 0x000fe2000bf05270 */
[----:B------:R-:W-:Y:S02]  /*24a0*/  IMAD.MOV.U32 R11, RZ, RZ, 0x437c0000 ;  /* 0x437c0000ff0b7424 */ /* 0x000fe400078e00ff */
[----:B--2---:R-:W-:-:S04]  /*24b0*/  FADD R5, -R34, R5 ;  /* 0x0000000522057221 */ /* 0x004fc80000000100 */
[----:B------:R-:W-:-:S04]  /*24c0*/  FFMA.SAT R4, R5, R10, 0.5 ;  /* 0x3f00000005047423 */ /* 0x000fc8000000200a */
[----:B------:R-:W-:-:S04]  /*24d0*/  FFMA.RM R4, R4, R11, 12582913 ;  /* 0x4b40000104047423 */ /* 0x000fc8000000400b */
[C---:B------:R-:W-:Y:S01]  /*24e0*/  FADD R6, R4.reuse, -12583039 ;  /* 0xcb40007f04067421 */ /* 0x040fe20000000000 */
[----:B------:R-:W-:-:S03]  /*24f0*/  SHF.L.U32 R4, R4, 0x17, RZ ;  /* 0x0000001704047819 */ /* 0x000fc600000006ff */
[----:B------:R-:W-:-:S04]  /*2500*/  FFMA R6, R5, 1.4426950216293334961, -R6 ;  /* 0x3fb8aa3b05067823 */ /* 0x000fc80000000806 */
[----:B------:R-:W-:-:S04]  /*2510*/  FFMA R6, R5, 1.925963033500011079e-08, R6 ;  /* 0x32a5706005067823 */ /* 0x000fc80000000006 */
[----:B------:R-:W0:Y:S02]  /*2520*/  MUFU.EX2 R5, R6 ;  /* 0x0000000600057308 */ /* 0x000e240000000800 */
[----:B0-----:R-:W-:-:S04]  /*2530*/  FMUL R4, R4, R5 ;  /* 0x0000000504047220 */ /* 0x001fc80000400000 */
[----:B------:R-:W-:Y:S01]  /*2540*/  FADD R9, R9, R4 ;  /* 0x0000000409097221 */ /* 0x000fe20000000000 */
[----:B------:R1:W-:Y:S01]  /*2550*/  STL [UR4+0xc0], R4 ;  /* 0x0000c004ff007987 */ /* 0x0003e20008100804 */
[----:B------:R-:W-:Y:S05]  /*2560*/  BRA.U !UP0, `(.L_x_27) ;  /* 0x0000000108687547 */ /* 0x000fea000b800000 */
[----:B-1----:R-:W-:Y:S01]  /*2570*/  IMAD.U32 R4, RZ, RZ, UR5 ;  /* 0x00000005ff047e24 */ /* 0x002fe2000f8e00ff */
[----:B------:R-:W2:Y:S04]  /*2580*/  LDL R5, [UR4+0x84] ;  /* 0x00008404ff057983 */ /* 0x000ea80008100800 */
[----:B------:R-:W-:-:S13]  /*2590*/  ISETP.NE.AND P0, PT, R4, 0x2, PT ;  /* 0x000000020400780c */ /* 0x000fda0003f05270 */
[----:B------:R-:W3:Y:S01]  /*25a0*/  @P0 LDL R7, [UR4+0x88] ;  /* 0x00008804ff070983 */ /* 0x000ee20008100800 */
[----:B--2---:R-:W-:-:S04]  /*25b0*/  FADD R5, -R34, R5 ;  /* 0x0000000522057221 */ /* 0x004fc80000000100 */
[----:B------:R-:W-:-:S04]  /*25c0*/  FFMA.SAT R4, R5, R10, 0.5 ;  /* 0x3f00000005047423 */ /* 0x000fc8000000200a */
[----:B------:R-:W-:Y:S01]  /*25d0*/  FFMA.RM R4, R4, R11, 12582913 ;  /* 0x4b40000104047423 */ /* 0x000fe2000000400b */
[----:B---3--:R-:W-:-:S04]  /*25e0*/  @P0 FADD R7, -R34, R7 ;  /* 0x0000000722070221 */ /* 0x008fc80000000100 */
[----:B------:R-:W-:-:S04]  /*25f0*/  @P0 FFMA.SAT R10, R7, R10, 0.5 ;  /* 0x3f000000070a0423 */ /* 0x000fc8000000200a */
[----:B------:R-:W-:Y:S01]  /*2600*/  @P0 FFMA.RM R10, R10, R11, 12582913 ;  /* 0x4b4000010a0a0423 */ /* 0x000fe2000000400b */
[----:B------:R-:W-:-:S03]  /*2610*/  FADD R6, R4, -12583039 ;  /* 0xcb40007f04067421 */ /* 0x000fc60000000000 */
[----:B------:R-:W-:Y:S01]  /*2620*/  @P0 FADD R12, R10, -12583039 ;  /* 0xcb40007f0a0c0421 */ /* 0x000fe20000000000 */
[----:B------:R-:W-:-:S03]  /*2630*/  FFMA R6, R5, 1.4426950216293334961, -R6 ;  /* 0x3fb8aa3b05067823 */ /* 0x000fc60000000806 */
[----:B------:R-:W-:Y:S01]  /*2640*/  @P0 FFMA R12, R7, 1.4426950216293334961, -R12 ;  /* 0x3fb8aa3b070c0823 */ /* 0x000fe2000000080c */
[----:B------:R-:W-:-:S03]  /*2650*/  FFMA R6, R5, 1.925963033500011079e-08, R6 ;  /* 0x32a5706005067823 */ /* 0x000fc60000000006 */
[----:B------:R-:W-:Y:S01]  /*2660*/  @P0 FFMA R12, R7, 1.925963033500011079e-08, R12 ;  /* 0x32a57060070c0823 */ /* 0x000fe2000000000c */
[----:B------:R-:W0:Y:S08]  /*2670*/  MUFU.EX2 R5, R6 ;  /* 0x0000000600057308 */ /* 0x000e300000000800 */
[----:B------:R-:W1:Y:S01]  /*2680*/  @P0 MUFU.EX2 R7, R12 ;  /* 0x0000000c00070308 */ /* 0x000e620000000800 */
[----:B------:R-:W-:Y:S01]  /*2690*/  @P0 SHF.L.U32 R10, R10, 0x17, RZ ;  /* 0x000000170a0a0819 */ /* 0x000fe200000006ff */
[----:B------:R-:W-:-:S04]  /*26a0*/  IMAD.SHL.U32 R4, R4, 0x800000, RZ ;  /* 0x0080000004047824 */ /* 0x000fc800078e00ff */
[----:B0-----:R-:W-:Y:S01]  /*26b0*/  FMUL R4, R4, R5 ;  /* 0x0000000504047220 */ /* 0x001fe20000400000 */
[----:B-1----:R-:W-:-:S04]  /*26c0*/  @P0 FMUL R10, R10, R7 ;  /* 0x000000070a0a0220 */ /* 0x002fc80000400000 */
[----:B------:R2:W-:Y:S04]  /*26d0*/  STL [UR4+0xc4], R4 ;  /* 0x0000c404ff007987 */ /* 0x0005e80008100804 */
[----:B------:R2:W-:Y:S01]  /*26e0*/  @P0 STL [UR4+0xc8], R10 ;  /* 0x0000c80aff000987 */ /* 0x0005e20008100804 */
[----:B------:R-:W-:-:S04]  /*26f0*/  FADD R9, R9, R4 ;  /* 0x0000000409097221 */ /* 0x000fc80000000000 */
[----:B------:R-:W-:-:S07]  /*2700*/  @P0 FADD R9, R9, R10 ;  /* 0x0000000a09090221 */ /* 0x000fce0000000000 */
.L_x_27:
[----:B0-----:R-:W-:Y:S01]  /*2710*/  LEA R6, R29, UR12, 0x2 ;  /* 0x0000000c1d067c11 */ /* 0x001fe2000f8e10ff */
[----:B--2---:R-:W0:Y:S04]  /*2720*/  LDC R10, c[0x0][0x3ac] ;  /* 0x0000eb00ff0a7b82 */ /* 0x004e280000000800 */
[----:B------:R-:W1:Y:S01]  /*2730*/  LDL R5, [R6] ;  /* 0x0000000006057983 */ /* 0x000e620000100800 */
[----:B------:R-:W-:Y:S01]  /*2740*/  BSSY.RECONVERGENT B1, `(.L_x_30) ;  /* 0x0000013000017945 */ /* 0x000fe20003800200 */
[----:B-1----:R-:W-:Y:S02]  /*2750*/  FMUL R4, R5, R8 ;  /* 0x0000000805047220 */ /* 0x002fe40000400000 */
[----:B------:R-:W1:Y:S02]  /*2760*/  LDC R5, c[0x0][0x3ac] ;  /* 0x0000eb00ff057b82 */ /* 0x000e640000000800 */
[----:B------:R-:W-:Y:S01]  /*2770*/  FADD R36, R4, R9 ;  /* 0x0000000904247221 */ /* 0x000fe20000000000 */
[----:B------:R-:W-:-:S03]  /*2780*/  FSETP.GT.AND P4, PT, R9, -R4, PT ;  /* 0x800000040900720b */ /* 0x000fc60003f84000 */
[----:B------:R-:W2:Y:S08]  /*2790*/  MUFU.RCP R7, R36 ;  /* 0x0000002400077308 */ /* 0x000eb00000001000 */
[----:B------:R-:W3:Y:S01]  /*27a0*/  FCHK P0, R4, R36 ;  /* 0x0000002404007302 */ /* 0x000ee20000000000 */
[----:B--2---:R-:W-:Y:S01]  /*27b0*/  FFMA R8, -R36, R7, 1 ;  /* 0x3f80000024087423 */ /* 0x004fe20000000107 */
[----:B-1----:R-:W-:-:S03]  /*27c0*/  LOP3.LUT R6, R5, 0x7, RZ, 0xc0, !PT ;  /* 0x0000000705067812 */ /* 0x002fc600078ec0ff */
[----:B------:R-:W-:-:S04]  /*27d0*/  FFMA R7, R7, R8, R7 ;  /* 0x0000000807077223 */ /* 0x000fc80000000007 */
[----:B------:R-:W-:-:S04]  /*27e0*/  FFMA R8, R4, R7, RZ ;  /* 0x0000000704087223 */ /* 0x000fc800000000ff */
[----:B------:R-:W-:-:S04]  /*27f0*/  FFMA R9, -R36, R8, R4 ;  /* 0x0000000824097223 */ /* 0x000fc80000000104 */
[----:B------:R-:W-:Y:S01]  /*2800*/  FFMA R37, R7, R9, R8 ;  /* 0x0000000907257223 */ /* 0x000fe20000000008 */
[----:B0-----:R-:W-:Y:S02]  /*2810*/  VIADD R8, R10, 0xffffffff ;  /* 0xffffffff0a087836 */ /* 0x001fe40000000000 */
[----:B------:R-:W-:Y:S01]  /*2820*/  VIADD R7, R6, 0xffffffff ;  /* 0xffffffff06077836 */ /* 0x000fe20000000000 */
[----:B---3--:R-:W-:Y:S06]  /*2830*/  @!P0 BRA `(.L_x_31) ;  /* 0x00000000000c8947 */ /* 0x008fec0003800000 */
[----:B------:R-:W-:-:S07]  /*2840*/  MOV R10, 0x2860 ;  /* 0x00002860000a7802 */ /* 0x000fce0000000f00 */
[----:B------:R-:W-:Y:S05]  /*2850*/  CALL.REL.NOINC `($__internal_1_$__cuda_sm3x_div_rn_noftz_f32_slowpath) ;  /* 0x0000001800447944 */ /* 0x000fea0003c00000 */
[----:B------:R-:W-:-:S07]  /*2860*/  MOV R37, R4 ;  /* 0x0000000400257202 */ /* 0x000fce0000000f00 */
.L_x_31:
[----:B------:R-:W-:Y:S05]  /*2870*/  BSYNC.RECONVERGENT B1 ;  /* 0x0000000000017941 */ /* 0x000fea0003800200 */
.L_x_30:
[----:B------:R-:W-:Y:S01]  /*2880*/  VIADD R4, R36, 0x1800000 ;  /* 0x0180000024047836 */ /* 0x000fe20000000000 */
[----:B------:R-:W-:Y:S01]  /*2890*/  BSSY.RECONVERGENT B1, `(.L_x_32) ;  /* 0x000000d000017945 */ /* 0x000fe20003800200 */
[----:B------:R-:W-:-:S03]  /*28a0*/  FSEL R37, R37, RZ, P4 ;  /* 0x000000ff25257208 */ /* 0x000fc60002000000 */
[----:B------:R-:W-:-:S04]  /*28b0*/  LOP3.LUT R4, R4, 0x7f800000, RZ, 0xc0, !PT ;  /* 0x7f80000004047812 */ /* 0x000fc800078ec0ff */
[----:B------:R-:W-:-:S13]  /*28c0*/  ISETP.GT.U32.AND P0, PT, R4, 0x1ffffff, PT ;  /* 0x01ffffff0400780c */ /* 0x000fda0003f04070 */
[----:B------:R-:W-:Y:S05]  /*28d0*/  @P0 BRA `(.L_x_33) ;  /* 0x0000000000100947 */ /* 0x000fea0003800000 */
[----:B------:R-:W-:-:S07]  /*28e0*/  MOV R10, 0x2900 ;  /* 0x00002900000a7802 */ /* 0x000fce0000000f00 */
[----:B------:R-:W-:Y:S05]  /*28f0*/  CALL.REL.NOINC `($__internal_0_$__cuda_sm20_rcp_rn_f32_slowpath) ;  /* 0x00000014004c7944 */ /* 0x000fea0003c00000 */
[----:B------:R-:W-:Y:S01]  /*2900*/  IMAD.MOV.U32 R38, RZ, RZ, R9 ;  /* 0x000000ffff267224 */ /* 0x000fe200078e0009 */
[----:B------:R-:W-:Y:S06]  /*2910*/  BRA `(.L_x_34) ;  /* 0x0000000000107947 */ /* 0x000fec0003800000 */
.L_x_33:
[----:B------:R-:W0:Y:S02]  /*2920*/  MUFU.RCP R9, R36 ;  /* 0x0000002400097308 */ /* 0x000e240000001000 */
[----:B0-----:R-:W-:-:S04]  /*2930*/  FFMA R4, R36, R9, -1 ;  /* 0xbf80000024047423 */ /* 0x001fc80000000009 */
[----:B------:R-:W-:-:S04]  /*2940*/  FADD.FTZ R4, -R4, -RZ ;  /* 0x800000ff04047221 */ /* 0x000fc80000010100 */
[----:B------:R-:W-:-:S07]  /*2950*/  FFMA R38, R9, R4, R9 ;  /* 0x0000000409267223 */ /* 0x000fce0000000009 */
.L_x_34:
[----:B------:R-:W-:Y:S05]  /*2960*/  BSYNC.RECONVERGENT B1 ;  /* 0x0000000000017941 */ /* 0x000fea0003800200 */
.L_x_32:
[----:B------:R-:W-:Y:S01]  /*2970*/  FSEL R38, R38, RZ, P4 ;  /* 0x000000ff26267208 */ /* 0x000fe20002000000 */
[----:B------:R-:W-:Y:S06]  /*2980*/  @!P1 BRA `(.L_x_35) ;  /* 0x0000000000d49947 */ /* 0x000fec0003800000 */
[----:B------:R-:W-:Y:S01]  /*2990*/  ISETP.GE.U32.AND P0, PT, R8, 0x7, PT ;  /* 0x000000070800780c */ /* 0x000fe20003f06070 */
[----:B------:R-:W-:Y:S01]  /*29a0*/  UMOV UR4, URZ ;  /* 0x000000ff00047c82 */ /* 0x000fe20008000000 */
[----:B------:R-:W-:-:S11]  /*29b0*/  IADD3 R12, PT, PT, R28, R29, RZ ;  /* 0x0000001d1c0c7210 */ /* 0x000fd60007ffe0ff */
[----:B------:R-:W-:Y:S05]  /*29c0*/  @!P0 BRA `(.L_x_36) ;  /* 0x0000000000448947 */ /* 0x000fea0003800000 */
[----:B------:R-:W0:Y:S01]  /*29d0*/  LDC R13, c[0x0][0x3ac] ;  /* 0x0000eb00ff0d7b82 */ /* 0x000e220000000800 */
[----:B------:R-:W-:-:S07]  /*29e0*/  UMOV UR4, URZ ;  /* 0x000000ff00047c82 */ /* 0x000fce0008000000 */
[----:B------:R-:W1:Y:S02]  /*29f0*/  LDC.64 R8, c[0x0][0x398] ;  /* 0x0000e600ff087b82 */ /* 0x000e640000000a00 */
.L_x_37:
[----:B0-2---:R-:W-:Y:S01]  /*2a00*/  IMAD R11, R12, R13, UR4 ;  /* 0x000000040c0b7e24 */ /* 0x005fe2000f8e020d */
[----:B------:R-:W-:-:S03]  /*2a10*/  UIADD3 UR4, UPT, UPT, UR4, 0x8, URZ ;  /* 0x0000000804047890 */ /* 0x000fc6000fffe0ff */
[----:B-1----:R-:W-:Y:S01]  /*2a20*/  IMAD.WIDE R10, R11, 0x4, R8 ;  /* 0x000000040b0a7825 */ /* 0x002fe200078e0208 */
[----:B------:R-:W-:-:S04]  /*2a30*/  UISETP.NE.AND UP0, UPT, UR4, UR6, UPT ;  /* 0x000000060400728c */ /* 0x000fc8000bf05270 */
[----:B------:R2:W-:Y:S04]  /*2a40*/  STG.E desc[UR10][R10.64], RZ ;  /* 0x000000ff0a007986 */ /* 0x0005e8000c10190a */
[----:B------:R2:W-:Y:S04]  /*2a50*/  STG.E desc[UR10][R10.64+0x4], RZ ;  /* 0x000004ff0a007986 */ /* 0x0005e8000c10190a */
[----:B------:R2:W-:Y:S04]  /*2a60*/  STG.E desc[UR10][R10.64+0x8], RZ ;  /* 0x000008ff0a007986 */ /* 0x0005e8000c10190a */
[----:B------:R2:W-:Y:S04]  /*2a70*/  STG.E desc[UR10][R10.64+0xc], RZ ;  /* 0x00000cff0a007986 */ /* 0x0005e8000c10190a */
[----:B------:R2:W-:Y:S04]  /*2a80*/  STG.E desc[UR10][R10.64+0x10], RZ ;  /* 0x000010ff0a007986 */ /* 0x0005e8000c10190a */
[----:B------:R2:W-:Y:S04]  /*2a90*/  STG.E desc[UR10][R10.64+0x14], RZ ;  /* 0x000014ff0a007986 */ /* 0x0005e8000c10190a */
[----:B------:R2:W-:Y:S04]  /*2aa0*/  STG.E desc[UR10][R10.64+0x18], RZ ;  /* 0x000018ff0a007986 */ /* 0x0005e8000c10190a */
[----:B------:R2:W-:Y:S01]  /*2ab0*/  STG.E desc[UR10][R10.64+0x1c], RZ ;  /* 0x00001cff0a007986 */ /* 0x0005e2000c10190a */
[----:B------:R-:W-:Y:S05]  /*2ac0*/  BRA.U UP0, `(.L_x_37) ;  /* 0xfffffffd00cc7547 */ /* 0x000fea000b83ffff */
[----:B------:R-:W-:-:S05]  /*2ad0*/  UMOV UR4, UR6 ;  /* 0x0000000600047c82 */ /* 0x000fca0008000000 */
.L_x_36:
[----:B------:R-:W-:-:S13]  /*2ae0*/  ISETP.NE.AND P0, PT, R6, RZ, PT ;  /* 0x000000ff0600720c */ /* 0x000fda0003f05270 */
[----:B------:R-:W-:Y:S05]  /*2af0*/  @!P0 BRA `(.L_x_35) ;  /* 0x0000000000788947 */ /* 0x000fea0003800000 */
[----:B------:R-:W-:Y:S02]  /*2b00*/  ISETP.GE.U32.AND P0, PT, R7, 0x3, PT ;  /* 0x000000030700780c */ /* 0x000fe40003f06070 */
[----:B------:R-:W-:-:S04]  /*2b10*/  LOP3.LUT R6, R5, 0x3, RZ, 0xc0, !PT ;  /* 0x0000000305067812 */ /* 0x000fc800078ec0ff */
[----:B------:R-:W-:-:S07]  /*2b20*/  ISETP.NE.AND P2, PT, R6, RZ, PT ;  /* 0x000000ff0600720c */ /* 0x000fce0003f45270 */
[----:B------:R-:W-:Y:S06]  /*2b30*/  @!P0 BRA `(.L_x_38) ;  /* 0x0000000000248947 */ /* 0x000fec0003800000 */
[----:B------:R-:W0:Y:S08]  /*2b40*/  LDC R7, c[0x0][0x3ac] ;  /* 0x0000eb00ff077b82 */ /* 0x000e300000000800 */
[----:B------:R-:W1:Y:S01]  /*2b50*/  LDC.64 R4, c[0x0][0x398] ;  /* 0x0000e600ff047b82 */ /* 0x000e620000000a00 */
[----:B0-----:R-:W-:Y:S01]  /*2b60*/  IMAD R7, R12, R7, UR4 ;  /* 0x000000040c077e24 */ /* 0x001fe2000f8e0207 */
[----:B------:R-:W-:-:S03]  /*2b70*/  UIADD3 UR4, UPT, UPT, UR4, 0x4, URZ ;  /* 0x0000000404047890 */ /* 0x000fc6000fffe0ff */
[----:B-1----:R-:W-:-:S05]  /*2b80*/  IMAD.WIDE R4, R7, 0x4, R4 ;  /* 0x0000000407047825 */ /* 0x002fca00078e0204 */
[----:B------:R0:W-:Y:S04]  /*2b90*/  STG.E desc[UR10][R4.64], RZ ;  /* 0x000000ff04007986 */ /* 0x0001e8000c10190a */
[----:B------:R0:W-:Y:S04]  /*2ba0*/  STG.E desc[UR10][R4.64+0x4], RZ ;  /* 0x000004ff04007986 */ /* 0x0001e8000c10190a */
[----:B------:R0:W-:Y:S04]  /*2bb0*/  STG.E desc[UR10][R4.64+0x8], RZ ;  /* 0x000008ff04007986 */ /* 0x0001e8000c10190a */
[----:B------:R0:W-:Y:S02]  /*2bc0*/  STG.E desc[UR10][R4.64+0xc], RZ ;  /* 0x00000cff04007986 */ /* 0x0001e4000c10190a */
.L_x_38:
[----:B------:R-:W-:Y:S05]  /*2bd0*/  @!P2 BRA `(.L_x_35) ;  /* 0x000000000040a947 */ /* 0x000fea0003800000 */
[----:B--2---:R-:W0:Y:S01]  /*2be0*/  LDC R11, c[0x0][0x3ac] ;  /* 0x0000eb00ff0b7b82 */ /* 0x004e220000000800 */
[----:B------:R-:W-:Y:S02]  /*2bf0*/  ISETP.NE.AND P0, PT, R6, 0x1, PT ;  /* 0x000000010600780c */ /* 0x000fe40003f05270 */
[----:B0-----:R-:W-:-:S04]  /*2c00*/  LOP3.LUT R4, R11, 0x1, RZ, 0xc0, !PT ;  /* 0x000000010b047812 */ /* 0x001fc800078ec0ff */
[----:B------:R-:W-:-:S13]  /*2c10*/  ISETP.NE.U32.AND P2, PT, R4, 0x1, PT ;  /* 0x000000010400780c */ /* 0x000fda0003f45070 */
[----:B------:R-:W0:Y:S01]  /*2c20*/  @!P2 LDC.64 R4, c[0x0][0x398] ;  /* 0x0000e600ff04ab82 */ /* 0x000e220000000a00 */
[----:B------:R-:W-:Y:S05]  /*2c30*/  @!P0 BRA `(.L_x_39) ;  /* 0x00000000001c8947 */ /* 0x000fea0003800000 */
[----:B------:R-:W1:Y:S08]  /*2c40*/  LDC R9, c[0x0][0x3ac] ;  /* 0x0000eb00ff097b82 */ /* 0x000e700000000800 */
[----:B------:R-:W2:Y:S01]  /*2c50*/  LDC.64 R6, c[0x0][0x398] ;  /* 0x0000e600ff067b82 */ /* 0x000ea20000000a00 */
[----:B-1----:R-:W-:Y:S01]  /*2c60*/  IMAD R9, R12, R9, UR4 ;  /* 0x000000040c097e24 */ /* 0x002fe2000f8e0209 */
[----:B------:R-:W-:-:S03]  /*2c70*/  UIADD3 UR4, UPT, UPT, UR4, 0x2, URZ ;  /* 0x0000000204047890 */ /* 0x000fc6000fffe0ff */
[----:B--2---:R-:W-:-:S05]  /*2c80*/  IMAD.WIDE R6, R9, 0x4, R6 ;  /* 0x0000000409067825 */ /* 0x004fca00078e0206 */
[----:B------:R1:W-:Y:S04]  /*2c90*/  STG.E desc[UR10][R6.64], RZ ;  /* 0x000000ff06007986 */ /* 0x0003e8000c10190a */
[----:B------:R1:W-:Y:S02]  /*2ca0*/  STG.E desc[UR10][R6.64+0x4], RZ ;  /* 0x000004ff06007986 */ /* 0x0003e4000c10190a */
.L_x_39:
[----:B-1----:R-:W-:-:S04]  /*2cb0*/  @!P2 IMAD R7, R12, R11, UR4 ;  /* 0x000000040c07ae24 */ /* 0x002fc8000f8e020b */
[----:B0-----:R-:W-:-:S05]  /*2cc0*/  @!P2 IMAD.WIDE R4, R7, 0x4, R4 ;  /* 0x000000040704a825 */ /* 0x001fca00078e0204 */
[----:B------:R1:W-:Y:S02]  /*2cd0*/  @!P2 STG.E desc[UR10][R4.64], RZ ;  /* 0x000000ff0400a986 */ /* 0x0003e4000c10190a */
.L_x_35:
[----:B------:R-:W3:Y:S02]  /*2ce0*/  LDCU UR14, c[0x0][0x3ac] ;  /* 0x00007580ff0e77ac */ /* 0x000ee40008000800 */
[----:B---3--:R-:W-:-:S09]  /*2cf0*/  UISETP.GE.AND UP0, UPT, UR14, 0x1, UPT ;  /* 0x000000010e00788c */ /* 0x008fd2000bf06270 */
[----:B------:R-:W-:Y:S05]  /*2d00*/  BRA.U !UP0, `(.L_x_40) ;  /* 0x0000001108087547 */ /* 0x000fea000b800000 */
[----:B------:R-:W-:Y:S01]  /*2d10*/  IMAD.IADD R40, R28, 0x1, R29 ;  /* 0x000000011c287824 */ /* 0x000fe200078e021d */
[----:B------:R-:W-:Y:S06]  /*2d20*/  @!P3 BRA `(.L_x_41) ;  /* 0x0000000400c0b947 */ /* 0x000fec0003800000 */
[----:B01----:R0:W5:Y:S04]  /*2d30*/  LDL.128 R4, [R1+0xc0] ;  /* 0x0000c00001047983 */ /* 0x0031680000100c00 */
[----:B--2---:R0:W5:Y:S04]  /*2d40*/  LDL.128 R8, [R1+0xd0] ;  /* 0x0000d00001087983 */ /* 0x0041680000100c00 */
[----:B------:R0:W5:Y:S04]  /*2d50*/  LDL.128 R12, [R1+0xe0] ;  /* 0x0000e000010c7983 */ /* 0x0001680000100c00 */
[----:B------:R0:W5:Y:S01]  /*2d60*/  LDL.128 R16, [R1+0xf0] ;  /* 0x0000f00001107983 */ /* 0x0001620000100c00 */
[----:B------:R-:W-:-:S07]  /*2d70*/  IMAD.MOV.U32 R35, RZ, RZ, RZ ;  /* 0x000000ffff237224 */ /* 0x000fce00078e00ff */
.L_x_43:
[----:B-1----:R-:W1:Y:S08]  /*2d80*/  LDC R39, c[0x0][0x3ac] ;  /* 0x0000eb00ff277b82 */ /* 0x002e700000000800 */
[----:B------:R-:W2:Y:S01]  /*2d90*/  LDC.64 R30, c[0x0][0x390] ;  /* 0x0000e400ff1e7b82 */ /* 0x000ea20000000a00 */
[----:B-1----:R-:W-:-:S04]  /*2da0*/  IMAD R41, R0, R39, R35 ;  /* 0x0000002700297224 */ /* 0x002fc800078e0223 */
[----:B--2---:R-:W-:-:S06]  /*2db0*/  IMAD.WIDE.U32 R32, R41, 0x4, R30 ;  /* 0x0000000429207825 */ /* 0x004fcc00078e001e */
[----:B------:R-:W2:Y:S01]  /*2dc0*/  LDG.E.CONSTANT R33, desc[UR10][R32.64] ;  /* 0x0000000a20217981 */ /* 0x000ea2000c1e9900 */
[----:B------:R-:W-:Y:S01]  /*2dd0*/  UISETP.GE.AND UP0, UPT, UR9, 0x2, UPT ;  /* 0x000000020900788c */ /* 0x000fe2000bf06270 */
[----:B--2--5:R-:W-:-:S08]  /*2de0*/  FFMA R42, R4, R33, RZ ;  /* 0x00000021042a7223 */ /* 0x024fd000000000ff */
[----:B------:R-:W-:Y:S05]  /*2df0*/  BRA.U !UP0, `(.L_x_42) ;  /* 0x0000000508607547 */ /* 0x000fea000b800000 */
[----:B------:R-:W-:-:S05]  /*2e00*/  IADD3 R41, PT, PT, R41, R39, RZ ;  /* 0x0000002729297210 */ /* 0x000fca0007ffe0ff */
[----:B------:R-:W-:-:S06]  /*2e10*/  IMAD.WIDE.U32 R32, R41, 0x4, R30 ;  /* 0x0000000429207825 */ /* 0x000fcc00078e001e */
[----:B------:R-:W2:Y:S01]  /*2e20*/  LDG.E.CONSTANT R32, desc[UR10][R32.64] ;  /* 0x0000000a20207981 */ /* 0x000ea2000c1e9900 */
[----:B------:R-:W-:Y:S01]  /*2e30*/  UISETP.NE.AND UP0, UPT, UR9, 0x2, UPT ;  /* 0x000000020900788c */ /* 0x000fe2000bf05270 */
[----:B--2---:R-:W-:-:S08]  /*2e40*/  FFMA R42, R5, R32, R42 ;  /* 0x00000020052a7223 */ /* 0x004fd0000000002a */
[----:B------:R-:W-:Y:S05]  /*2e50*/  BRA.U !UP0, `(.L_x_42) ;  /* 0x0000000508487547 */ /* 0x000fea000b800000 */
[----:B------:R-:W-:-:S04]  /*2e60*/  IMAD.IADD R41, R41, 0x1, R39 ;  /* 0x0000000129297824 */ /* 0x000fc800078e0227 */
        /* <DEDUP_REMOVED lines=71> */
[----:B------:R-:W-:Y:S01]  /*32e0*/  UISETP.NE.AND UP0, UPT, UR9, 0xf, UPT ;  /* 0x0000000f0900788c */ /* 0x000fe2000bf05270 */
[----:B------:R-:W-:-:S05]  /*32f0*/  IADD3 R32, PT, PT, R41, R39, RZ ;  /* 0x0000002729207210 */ /* 0x000fca0007ffe0ff */
[----:B------:R-:W-:-:S13]  /*3300*/  PLOP3.LUT P0, PT, PT, PT, UP0, 0x80, 0x8 ;  /* 0x000000000008781c */ /* 0x000fda0003f0f008 */
[C---:B------:R-:W-:Y:S02]  /*3310*/  @P0 IMAD.IADD R41, R32.reuse, 0x1, R39 ;  /* 0x0000000120290824 */ /* 0x040fe400078e0227 */
[----:B------:R-:W-:-:S04]  /*3320*/  IMAD.WIDE.U32 R32, R32, 0x4, R30 ;  /* 0x0000000420207825 */ /* 0x000fc800078e001e */
[----:B------:R-:W-:Y:S02]  /*3330*/  @P0 IMAD.WIDE.U32 R30, R41, 0x4, R30 ;  /* 0x00000004291e0825 */ /* 0x000fe400078e001e */
[----:B------:R-:W2:Y:S04]  /*3340*/  LDG.E.CONSTANT R33, desc[UR10][R32.64] ;  /* 0x0000000a20217981 */ /* 0x000ea8000c1e9900 */
[----:B------:R-:W3:Y:S01]  /*3350*/  @P0 LDG.E.CONSTANT R30, desc[UR10][R30.64] ;  /* 0x0000000a1e1e0981 */ /* 0x000ee2000c1e9900 */
[----:B--2---:R-:W-:-:S04]  /*3360*/  FFMA R42, R18, R33, R42 ;  /* 0x00000021122a7223 */ /* 0x004fc8000000002a */
[----:B---3--:R-:W-:-:S07]  /*3370*/  @P0 FFMA R42, R19, R30, R42 ;  /* 0x0000001e132a0223 */ /* 0x008fce000000002a */
.L_x_42:
[----:B------:R-:W1:Y:S01]  /*3380*/  LDC.64 R30, c[0x0][0x398] ;  /* 0x0000e600ff1e7b82 */ /* 0x000e620000000a00 */
[----:B------:R-:W-:-:S04]  /*3390*/  IMAD R33, R40, R39, R35 ;  /* 0x0000002728217224 */ /* 0x000fc800078e0223 */
[----:B-1----:R-:W-:-:S05]  /*33a0*/  IMAD.WIDE R30, R33, 0x4, R30 ;  /* 0x00000004211e7825 */ /* 0x002fca00078e021e */
[----:B------:R-:W2:Y:S01]  /*33b0*/  LDG.E R32, desc[UR10][R30.64] ;  /* 0x0000000a1e207981 */ /* 0x000ea2000c1e1900 */
[----:B------:R-:W-:-:S04]  /*33c0*/  IADD3 R35, PT, PT, R35, 0x1, RZ ;  /* 0x0000000123237810 */ /* 0x000fc80007ffe0ff */
[----:B------:R-:W-:Y:S01]  /*33d0*/  ISETP.NE.AND P0, PT, R35, R39, PT ;  /* 0x000000272300720c */ /* 0x000fe20003f05270 */
[----:B--2---:R-:W-:-:S04]  /*33e0*/  FMUL R33, R37, R32 ;  /* 0x0000002025217220 */ /* 0x004fc80000400000 */
[----:B------:R-:W-:-:S05]  /*33f0*/  FFMA R33, R38, R42, R33 ;  /* 0x0000002a26217223 */ /* 0x000fca0000000021 */
[----:B------:R1:W-:Y:S03]  /*3400*/  STG.E desc[UR10][R30.64], R33 ;  /* 0x000000211e007986 */ /* 0x0003e6000c10190a */
[----:B------:R-:W-:Y:S05]  /*3410*/  @!P0 BRA `(.L_x_40) ;  /* 0x0000000800448947 */ /* 0x000fea0003800000 */
[----:B------:R-:W-:Y:S05]  /*3420*/  BRA `(.L_x_43) ;  /* 0xfffffff800547947 */ /* 0x000fea000383ffff */
.L_x_41:
[----:B------:R-:W3:Y:S01]  /*3430*/  LDCU UR4, c[0x0][0x3ac] ;  /* 0x00007580ff0477ac */ /* 0x000ee20008000800 */
[----:B------:R-:W-:Y:S01]  /*3440*/  IMAD.MOV.U32 R7, RZ, RZ, RZ ;  /* 0x000000ffff077224 */ /* 0x000fe200078e00ff */
[----:B---3--:R-:W-:-:S04]  /*3450*/  UIADD3 UR4, UPT, UPT, UR4, -0x1, URZ ;  /* 0xffffffff04047890 */ /* 0x008fc8000fffe0ff */
[----:B------:R-:W-:-:S09]  /*3460*/  UISETP.GE.U32.AND UP0, UPT, UR4, 0xf, UPT ;  /* 0x0000000f0400788c */ /* 0x000fd2000bf06070 */
[----:B------:R-:W-:Y:S05]  /*3470*/  BRA.U !UP0, `(.L_x_44) ;  /* 0x0000000108e47547 */ /* 0x000fea000b800000 */
[----:B------:R-:W-:Y:S01]  /*3480*/  FMUL R6, RZ, R38 ;  /* 0x00000026ff067220 */ /* 0x000fe20000400000 */
[----:B------:R-:W-:-:S07]  /*3490*/  MOV R7, RZ ;  /* 0x000000ff00077202 */ /* 0x000fce0000000f00 */
.L_x_45:
[----:B01-3--:R-:W0:Y:S01]  /*34a0*/  LDC.64 R4, c[0x0][0x398] ;  /* 0x0000e600ff047b82 */ /* 0x00be220000000a00 */
[----:B------:R-:W-:-:S04]  /*34b0*/  IMAD R9, R40, UR14, R7 ;  /* 0x0000000e28097c24 */ /* 0x000fc8000f8e0207 */
[----:B0-----:R-:W-:-:S05]  /*34c0*/  IMAD.WIDE R4, R9, 0x4, R4 ;  /* 0x0000000409047825 */ /* 0x001fca00078e0204 */
[----:B--2---:R-:W2:Y:S04]  /*34d0*/  LDG.E R10, desc[UR10][R4.64] ;  /* 0x0000000a040a7981 */ /* 0x004ea8000c1e1900 */
[----:B------:R-:W3:Y:S04]  /*34e0*/  LDG.E R35, desc[UR10][R4.64+0x4] ;  /* 0x0000040a04237981 */ /* 0x000ee8000c1e1900 */
[----:B------:R-:W4:Y:S04]  /*34f0*/  LDG.E R39, desc[UR10][R4.64+0x8] ;  /* 0x0000080a04277981 */ /* 0x000f28000c1e1900 */
[----:B------:R-:W5:Y:S04]  /*3500*/  LDG.E R41, desc[UR10][R4.64+0xc] ;  /* 0x00000c0a04297981 */ /* 0x000f68000c1e1900 */
        /* <DEDUP_REMOVED lines=11> */
[----:B------:R-:W5:Y:S01]  /*35c0*/  LDG.E R11, desc[UR10][R4.64+0x3c] ;  /* 0x00003c0a040b7981 */ /* 0x000f62000c1e1900 */
[----:B------:R-:W-:-:S05]  /*35d0*/  VIADD R7, R7, 0x10 ;  /* 0x0000001007077836 */ /* 0x000fca0000000000 */
[----:B------:R-:W-:Y:S01]  /*35e0*/  ISETP.NE.AND P0, PT, R7, UR7, PT ;  /* 0x0000000707007c0c */ /* 0x000fe2000bf05270 */
[C-C-:B--2---:R-:W-:Y:S01]  /*35f0*/  FFMA R33, R37.reuse, R10, R6.reuse ;  /* 0x0000000a25217223 */ /* 0x144fe20000000006 */
[----:B---3--:R-:W-:-:S04]  /*3600*/  FFMA R35, R37, R35, R6 ;  /* 0x0000002325237223 */ /* 0x008fc80000000006 */
[----:B------:R0:W-:Y:S01]  /*3610*/  STG.E desc[UR10][R4.64], R33 ;  /* 0x0000002104007986 */ /* 0x0001e2000c10190a */
[----:B----4-:R-:W-:-:S03]  /*3620*/  FFMA R39, R37, R39, R6 ;  /* 0x0000002725277223 */ /* 0x010fc60000000006 */
[----:B------:R1:W-:Y:S01]  /*3630*/  STG.E desc[UR10][R4.64+0x4], R35 ;  /* 0x0000042304007986 */ /* 0x0003e2000c10190a */
[----:B-----5:R-:W-:-:S03]  /*3640*/  FFMA R41, R37, R41, R6 ;  /* 0x0000002925297223 */ /* 0x020fc60000000006 */
[----:B------:R3:W-:Y:S01]  /*3650*/  STG.E desc[UR10][R4.64+0x8], R39 ;  /* 0x0000082704007986 */ /* 0x0007e2000c10190a */
[----:B------:R-:W-:-:S03]  /*3660*/  FFMA R43, R37, R43, R6 ;  /* 0x0000002b252b7223 */ /* 0x000fc60000000006 */
[----:B------:R3:W-:Y:S01]  /*3670*/  STG.E desc[UR10][R4.64+0xc], R41 ;  /* 0x00000c2904007986 */ /* 0x0007e2000c10190a */
[----:B------:R-:W-:-:S03]  /*3680*/  FFMA R45, R37, R45, R6 ;  /* 0x0000002d252d7223 */ /* 0x000fc60000000006 */
[----:B------:R3:W-:Y:S01]  /*3690*/  STG.E desc[UR10][R4.64+0x10], R43 ;  /* 0x0000102b04007986 */ /* 0x0007e2000c10190a */
[----:B0-----:R-:W-:-:S03]  /*36a0*/  FFMA R33, R37, R12, R6 ;  /* 0x0000000c25217223 */ /* 0x001fc60000000006 */
[----:B------:R3:W-:Y:S01]  /*36b0*/  STG.E desc[UR10][R4.64+0x14], R45 ;  /* 0x0000142d04007986 */ /* 0x0007e2000c10190a */
[----:B------:R-:W-:-:S03]  /*36c0*/  FFMA R14, R37, R14, R6 ;  /* 0x0000000e250e7223 */ /* 0x000fc60000000006 */
[----:B------:R3:W-:Y:S01]  /*36d0*/  STG.E desc[UR10][R4.64+0x18], R33 ;  /* 0x0000182104007986 */ /* 0x0007e2000c10190a */
[----:B------:R-:W-:-:S03]  /*36e0*/  FFMA R31, R37, R31, R6 ;  /* 0x0000001f251f7223 */ /* 0x000fc60000000006 */
[----:B------:R3:W-:Y:S01]  /*36f0*/  STG.E desc[UR10][R4.64+0x1c], R14 ;  /* 0x00001c0e04007986 */ /* 0x0007e2000c10190a */
[----:B------:R-:W-:-:S03]  /*3700*/  FFMA R19, R37, R19, R6 ;  /* 0x0000001325137223 */ /* 0x000fc60000000006 */
[----:B------:R3:W-:Y:S01]  /*3710*/  STG.E desc[UR10][R4.64+0x20], R31 ;  /* 0x0000201f04007986 */ /* 0x0007e2000c10190a */
[----:B------:R-:W-:-:S03]  /*3720*/  FFMA R17, R37, R17, R6 ;  /* 0x0000001125117223 */ /* 0x000fc60000000006 */
[----:B------:R3:W-:Y:S01]  /*3730*/  STG.E desc[UR10][R4.64+0x24], R19 ;  /* 0x0000241304007986 */ /* 0x0007e2000c10190a */
[----:B-1----:R-:W-:-:S03]  /*3740*/  FFMA R35, R37, R8, R6 ;  /* 0x0000000825237223 */ /* 0x002fc60000000006 */
        /* <DEDUP_REMOVED lines=8> */
[----:B------:R3:W-:Y:S04]  /*37d0*/  STG.E desc[UR10][R4.64+0x38], R13 ;  /* 0x0000380d04007986 */ /* 0x0007e8000c10190a */
[----:B------:R3:W-:Y:S01]  /*37e0*/  STG.E desc[UR10][R4.64+0x3c], R11 ;  /* 0x00003c0b04007986 */ /* 0x0007e2000c10190a */
[----:B------:R-:W-:Y:S05]  /*37f0*/  @P0 BRA `(.L_x_45) ;  /* 0xfffffffc00280947 */ /* 0x000fea000383ffff */
[----:B------:R-:W-:-:S07]  /*3800*/  MOV R7, UR7 ;  /* 0x0000000700077c02 */ /* 0x000fce0008000f00 */
.L_x_44:
[----:B------:R-:W4:Y:S02]  /*3810*/  LDCU UR5, c[0x0][0x3ac] ;  /* 0x00007580ff0577ac */ /* 0x000f240008000800 */
[----:B----4-:R-:W-:-:S04]  /*3820*/  ULOP3.LUT UR4, UR5, 0xf, URZ, 0xc0, !UPT ;  /* 0x0000000f05047892 */ /* 0x010fc8000f8ec0ff */
[----:B------:R-:W-:-:S09]  /*3830*/  UISETP.NE.AND UP0, UPT, UR4, URZ, UPT ;  /* 0x000000ff0400728c */ /* 0x000fd2000bf05270 */
[----:B------:R-:W-:Y:S05]  /*3840*/  BRA.U !UP0, `(.L_x_40) ;  /* 0x0000000508387547 */ /* 0x000fea000b800000 */
[----:B------:R-:W-:Y:S02]  /*3850*/  UIADD3 UR4, UPT, UPT, UR4, -0x1, URZ ;  /* 0xffffffff04047890 */ /* 0x000fe4000fffe0ff */
[----:B------:R-:W-:Y:S02]  /*3860*/  ULOP3.LUT UR8, UR5, 0x7, URZ, 0xc0, !UPT ;  /* 0x0000000705087892 */ /* 0x000fe4000f8ec0ff */
[----:B------:R-:W-:Y:S02]  /*3870*/  UISETP.GE.U32.AND UP0, UPT, UR4, 0x7, UPT ;  /* 0x000000070400788c */ /* 0x000fe4000bf06070 */
[----:B------:R-:W-:-:S07]  /*3880*/  UISETP.NE.AND UP1, UPT, UR8, URZ, UPT ;  /* 0x000000ff0800728c */ /* 0x000fce000bf25270 */
[----:B------:R-:W-:Y:S05]  /*3890*/  BRA.U !UP0, `(.L_x_46) ;  /* 0x0000000108747547 */ /* 0x000fea000b800000 */
[----:B01-3--:R-:W0:Y:S01]  /*38a0*/  LDC.64 R4, c[0x0][0x398] ;  /* 0x0000e600ff047b82 */ /* 0x00be220000000a00 */
[----:B------:R-:W-:-:S04]  /*38b0*/  IMAD R9, R40, UR14, R7 ;  /* 0x0000000e28097c24 */ /* 0x000fc8000f8e0207 */
[----:B0-----:R-:W-:-:S05]  /*38c0*/  IMAD.WIDE R4, R9, 0x4, R4 ;  /* 0x0000000409047825 */ /* 0x001fca00078e0204 */
[----:B------:R-:W3:Y:S04]  /*38d0*/  LDG.E R6, desc[UR10][R4.64] ;  /* 0x0000000a04067981 */ /* 0x000ee8000c1e1900 */
[----:B------:R-:W4:Y:S04]  /*38e0*/  LDG.E R8, desc[UR10][R4.64+0x4] ;  /* 0x0000040a04087981 */ /* 0x000f28000c1e1900 */
[----:B--2---:R-:W2:Y:S04]  /*38f0*/  LDG.E R10, desc[UR10][R4.64+0x8] ;  /* 0x0000080a040a7981 */ /* 0x004ea8000c1e1900 */
[----:B------:R-:W5:Y:S04]  /*3900*/  LDG.E R12, desc[UR10][R4.64+0xc] ;  /* 0x00000c0a040c7981 */ /* 0x000f68000c1e1900 */
[----:B------:R-:W5:Y:S04]  /*3910*/  LDG.E R14, desc[UR10][R4.64+0x10] ;  /* 0x0000100a040e7981 */ /* 0x000f68000c1e1900 */
[----:B------:R-:W5:Y:S04]  /*3920*/  LDG.E R16, desc[UR10][R4.64+0x14] ;  /* 0x0000140a04107981 */ /* 0x000f68000c1e1900 */
[----:B------:R-:W5:Y:S04]  /*3930*/  LDG.E R18, desc[UR10][R4.64+0x18] ;  /* 0x0000180a04127981 */ /* 0x000f68000c1e1900 */
[----:B------:R-:W5:Y:S01]  /*3940*/  LDG.E R30, desc[UR10][R4.64+0x1c] ;  /* 0x00001c0a041e7981 */ /* 0x000f62000c1e1900 */
[----:B------:R-:W-:Y:S01]  /*3950*/  FMUL R33, RZ, R38 ;  /* 0x00000026ff217220 */ /* 0x000fe20000400000 */
[----:B------:R-:W-:-:S03]  /*3960*/  VIADD R7, R7, 0x8 ;  /* 0x0000000807077836 */ /* 0x000fc60000000000 */
[C-C-:B---3--:R-:W-:Y:S01]  /*3970*/  FFMA R9, R37.reuse, R6, R33.reuse ;  /* 0x0000000625097223 */ /* 0x148fe20000000021 */
[----:B----4-:R-:W-:-:S04]  /*3980*/  FFMA R11, R37, R8, R33 ;  /* 0x00000008250b7223 */ /* 0x010fc80000000021 */
[----:B------:R4:W-:Y:S01]  /*3990*/  STG.E desc[UR10][R4.64], R9 ;  /* 0x0000000904007986 */ /* 0x0009e2000c10190a */
[----:B--2---:R-:W-:-:S03]  /*39a0*/  FFMA R13, R37, R10, R33 ;  /* 0x0000000a250d7223 */ /* 0x004fc60000000021 */
[----:B------:R4:W-:Y:S01]  /*39b0*/  STG.E desc[UR10][R4.64+0x4], R11 ;  /* 0x0000040b04007986 */ /* 0x0009e2000c10190a */
[----:B-----5:R-:W-:-:S03]  /*39c0*/  FFMA R15, R37, R12, R33 ;  /* 0x0000000c250f7223 */ /* 0x020fc60000000021 */
        /* <DEDUP_REMOVED lines=9> */
[----:B------:R4:W-:Y:S02]  /*3a60*/  STG.E desc[UR10][R4.64+0x1c], R33 ;  /* 0x00001c2104007986 */ /* 0x0009e4000c10190a */
.L_x_46:
[----:B------:R-:W-:Y:S05]  /*3a70*/  BRA.U !UP1, `(.L_x_40) ;  /* 0x0000000109ac7547 */ /* 0x000fea000b800000 */
[----:B------:R-:W-:Y:S02]  /*3a80*/  UIADD3 UR8, UPT, UPT, UR8, -0x1, URZ ;  /* 0xffffffff08087890 */ /* 0x000fe4000fffe0ff */
[----:B------:R-:W-:Y:S02]  /*3a90*/  ULOP3.LUT UR5, UR5, 0x3, URZ, 0xc0, !UPT ;  /* 0x0000000305057892 */ /* 0x000fe4000f8ec0ff */
[----:B------:R-:W-:Y:S02]  /*3aa0*/  UISETP.GE.U32.AND UP0, UPT, UR8, 0x3, UPT ;  /* 0x000000030800788c */ /* 0x000fe4000bf06070 */
[----:B------:R-:W-:-:S07]  /*3ab0*/  UISETP.NE.AND UP1, UPT, UR5, URZ, UPT ;  /* 0x000000ff0500728c */ /* 0x000fce000bf25270 */
[----:B------:R-:W-:Y:S05]  /*3ac0*/  BRA.U !UP0, `(.L_x_47) ;  /* 0x0000000108507547 */ /* 0x000fea000b800000 */
[----:B---34-:R-:W3:Y:S01]  /*3ad0*/  LDC.64 R8, c[0x0][0x398] ;  /* 0x0000e600ff087b82 */ /* 0x018ee20000000a00 */
[----:B01----:R-:W-:-:S04]  /*3ae0*/  IMAD R5, R40, UR14, R7 ;  /* 0x0000000e28057c24 */ /* 0x003fc8000f8e0207 */
[----:B---3--:R-:W-:-:S05]  /*3af0*/  IMAD.WIDE R8, R5, 0x4, R8 ;  /* 0x0000000405087825 */ /* 0x008fca00078e0208 */
[----:B------:R-:W3:Y:S04]  /*3b00*/  LDG.E R4, desc[UR10][R8.64] ;  /* 0x0000000a08047981 */ /* 0x000ee8000c1e1900 */
[----:B------:R-:W4:Y:S04]  /*3b10*/  LDG.E R6, desc[UR10][R8.64+0x4] ;  /* 0x0000040a08067981 */ /* 0x000f28000c1e1900 */
[----:B--2---:R-:W2:Y:S04]  /*3b20*/  LDG.E R10, desc[UR10][R8.64+0x8] ;  /* 0x0000080a080a7981 */ /* 0x004ea8000c1e1900 */
[----:B------:R-:W5:Y:S01]  /*3b30*/  LDG.E R12, desc[UR10][R8.64+0xc] ;  /* 0x00000c0a080c7981 */ /* 0x000f62000c1e1900 */
[----:B------:R-:W-:Y:S01]  /*3b40*/  IADD3 R7, PT, PT, R7, 0x4, RZ ;  /* 0x0000000407077810 */ /* 0x000fe20007ffe0ff */
[C---:B---3--:R-:W-:Y:S01]  /*3b50*/  FMUL R5, R37.reuse, R4 ;  /* 0x0000000425057220 */ /* 0x048fe20000400000 */
[----:B----4-:R-:W-:-:S03]  /*3b60*/  FMUL R11, R37, R6 ;  /* 0x00000006250b7220 */ /* 0x010fc60000400000 */
[----:B------:R-:W-:Y:S01]  /*3b70*/  FFMA R5, RZ, R38, R5 ;  /* 0x00000026ff057223 */ /* 0x000fe20000000005 */
[----:B--2---:R-:W-:Y:S01]  /*3b80*/  FMUL R13, R37, R10 ;  /* 0x0000000a250d7220 */ /* 0x004fe20000400000 */
[----:B------:R-:W-:-:S03]  /*3b90*/  FFMA R11, RZ, R38, R11 ;  /* 0x00000026ff0b7223 */ /* 0x000fc6000000000b */
[----:B------:R0:W-:Y:S01]  /*3ba0*/  STG.E desc[UR10][R8.64], R5 ;  /* 0x0000000508007986 */ /* 0x0001e2000c10190a */
[----:B-----5:R-:W-:Y:S01]  /*3bb0*/  FMUL R15, R37, R12 ;  /* 0x0000000c250f7220 */ /* 0x020fe20000400000 */
[-C--:B------:R-:W-:Y:S02]  /*3bc0*/  FFMA R13, RZ, R38.reuse, R13 ;  /* 0x00000026ff0d7223 */ /* 0x080fe4000000000d */
[----:B------:R0:W-:Y:S01]  /*3bd0*/  STG.E desc[UR10][R8.64+0x4], R11 ;  /* 0x0000040b08007986 */ /* 0x0001e2000c10190a */
[----:B------:R-:W-:-:S03]  /*3be0*/  FFMA R15, RZ, R38, R15 ;  /* 0x00000026ff0f7223 */ /* 0x000fc6000000000f */
[----:B------:R0:W-:Y:S04]  /*3bf0*/  STG.E desc[UR10][R8.64+0x8], R13 ;  /* 0x0000080d08007986 */ /* 0x0001e8000c10190a */
[----:B------:R0:W-:Y:S02]  /*3c00*/  STG.E desc[UR10][R8.64+0xc], R15 ;  /* 0x00000c0f08007986 */ /* 0x0001e4000c10190a */
.L_x_47:
[----:B------:R-:W-:Y:S05]  /*3c10*/  BRA.U !UP1, `(.L_x_40) ;  /* 0x0000000109447547 */ /* 0x000fea000b800000 */
[----:B01-34-:R-:W0:Y:S01]  /*3c20*/  LDC.64 R4, c[0x0][0x398] ;  /* 0x0000e600ff047b82 */ /* 0x01be220000000a00 */
[----:B------:R-:W-:-:S04]  /*3c30*/  IMAD R7, R40, UR14, R7 ;  /* 0x0000000e28077c24 */ /* 0x000fc8000f8e0207 */
[----:B0-----:R-:W-:-:S05]  /*3c40*/  IMAD.WIDE R4, R7, 0x4, R4 ;  /* 0x0000000407047825 */ /* 0x001fca00078e0204 */
[----:B------:R-:W3:Y:S01]  /*3c50*/  LDG.E R6, desc[UR10][R4.64] ;  /* 0x0000000a04067981 */ /* 0x000ee2000c1e1900 */
[----:B------:R-:W-:Y:S01]  /*3c60*/  FMUL R38, RZ, R38 ;  /* 0x00000026ff267220 */ /* 0x000fe20000400000 */
[----:B------:R-:W-:-:S03]  /*3c70*/  UISETP.NE.AND UP0, UPT, UR5, 0x1, UPT ;  /* 0x000000010500788c */ /* 0x000fc6000bf05270 */
[----:B---3--:R-:W-:-:S05]  /*3c80*/  FFMA R7, R37, R6, R38 ;  /* 0x0000000625077223 */ /* 0x008fca0000000026 */
[----:B------:R0:W-:Y:S01]  /*3c90*/  STG.E desc[UR10][R4.64], R7 ;  /* 0x0000000704007986 */ /* 0x0001e2000c10190a */
[----:B------:R-:W-:Y:S05]  /*3ca0*/  BRA.U !UP0, `(.L_x_40) ;  /* 0x0000000108207547 */ /* 0x000fea000b800000 */
[----:B------:R-:W0:Y:S01]  /*3cb0*/  LDG.E R6, desc[UR10][R4.64+0x4] ;  /* 0x0000040a04067981 */ /* 0x000e22000c1e1900 */
[----:B------:R-:W-:Y:S01]  /*3cc0*/  UISETP.NE.AND UP0, UPT, UR5, 0x2, UPT ;  /* 0x000000020500788c */ /* 0x000fe2000bf05270 */
[----:B0-----:R-:W-:-:S05]  /*3cd0*/  FFMA R7, R37, R6, R38 ;  /* 0x0000000625077223 */ /* 0x001fca0000000026 */
[----:B------:R0:W-:Y:S03]  /*3ce0*/  STG.E desc[UR10][R4.64+0x4], R7 ;  /* 0x0000040704007986 */ /* 0x0001e6000c10190a */
[----:B------:R-:W-:Y:S05]  /*3cf0*/  BRA.U !UP0, `(.L_x_40) ;  /* 0x00000001080c7547 */ /* 0x000fea000b800000 */
[----:B------:R-:W3:Y:S02]  /*3d00*/  LDG.E R6, desc[UR10][R4.64+0x8] ;  /* 0x0000080a04067981 */ /* 0x000ee4000c1e1900 */
[----:B---3--:R-:W-:-:S05]  /*3d10*/  FFMA R37, R37, R6, R38 ;  /* 0x0000000625257223 */ /* 0x008fca0000000026 */
[----:B------:R1:W-:Y:S02]  /*3d20*/  STG.E desc[UR10][R4.64+0x8], R37 ;  /* 0x0000082504007986 */ /* 0x0003e4000c10190a */
.L_x_40:
[C---:B0-----:R-:W-:Y:S02]  /*3d30*/  LEA R7, R29.reuse, UR16, 0x2 ;  /* 0x000000101d077c11 */ /* 0x041fe4000f8e10ff */
[C---:B-1-34-:R-:W-:Y:S01]  /*3d40*/  LEA R5, R29.reuse, UR12, 0x2 ;  /* 0x0000000c1d057c11 */ /* 0x05afe2000f8e10ff */
[----:B------:R-:W-:Y:S01]  /*3d50*/  VIADD R29, R29, 0x1 ;  /* 0x000000011d1d7836 */ /* 0x000fe20000000000 */
[----:B------:R-:W-:Y:S01]  /*3d60*/  VIMNMX R4, PT, PT, R27, 0x1, !PT ;  /* 0x000000011b047848 */ /* 0x000fe20007fe0100 */
[----:B------:R1:W-:Y:S03]  /*3d70*/  STL [R7], R34 ;  /* 0x0000002207007387 */ /* 0x0003e60000100800 */
[----:B------:R-:W-:Y:S01]  /*3d80*/  ISETP.NE.AND P0, PT, R29, R4, PT ;  /* 0x000000041d00720c */ /* 0x000fe20003f05270 */
[----:B------:R1:W-:-:S12]  /*3d90*/  STL [R5], R36 ;  /* 0x0000002405007387 */ /* 0x0003d80000100800 */
[----:B-1----:R-:W-:Y:S05]  /*3da0*/  @P0 BRA `(.L_x_48) ;  /* 0xffffffd4005c0947 */ /* 0x002fea000383ffff */
.L_x_17:
[----:B------:R-:W-:Y:S05]  /*3db0*/  BSYNC.RECONVERGENT B0 ;  /* 0x0000000000007941 */ /* 0x000fea0003800200 */
.L_x_16:
[----:B------:R-:W1:Y:S01]  /*3dc0*/  LDCU UR4, c[0x0][0x3a4] ;  /* 0x00007480ff0477ac */ /* 0x000e620008000800 */
[----:B------:R-:W-:Y:S01]  /*3dd0*/  IADD3 R0, PT, PT, R0, 0x10, RZ ;  /* 0x0000001000007810 */ /* 0x000fe20007ffe0ff */
[----:B------:R-:W-:-:S03]  /*3de0*/  UIADD3 UR9, UPT, UPT, UR9, -0x10, URZ ;  /* 0xfffffff009097890 */ /* 0x000fc6000fffe0ff */
[----:B-1----:R-:W-:Y:S01]  /*3df0*/  ISETP.GE.AND P0, PT, R0, UR4, PT ;  /* 0x0000000400007c0c */ /* 0x002fe2000bf06270 */
[----:B------:R-:W-:-:S12]  /*3e00*/  NOP ;  /* 0x0000000000007918 */ /* 0x000fd80000000000 */
[----:B------:R-:W-:Y:S05]  /*3e10*/  @!P0 BRA `(.L_x_49) ;  /* 0xffffffc800688947 */ /* 0x000fea000383ffff */
[----:B------:R-:W-:Y:S05]  /*3e20*/  EXIT ;  /* 0x000000000000794d */ /* 0x000fea0003800000 */
        .weak           $__internal_0_$__cuda_sm20_rcp_rn_f32_slowpath
        .type           $__internal_0_$__cuda_sm20_rcp_rn_f32_slowpath,@function
        .size           $__internal_0_$__cuda_sm20_rcp_rn_f32_slowpath,($__internal_1_$__cuda_sm3x_div_rn_noftz_f32_slowpath - $__internal_0_$__cuda_sm20_rcp_rn_f32_slowpath)
$__internal_0_$__cuda_sm20_rcp_rn_f32_slowpath:
[----:B------:R-:W-:Y:S01]  /*3e30*/  IMAD.SHL.U32 R4, R36, 0x2, RZ ;  /* 0x0000000224047824 */ /* 0x000fe200078e00ff */
[----:B------:R-:W-:Y:S04]  /*3e40*/  BSSY.RECONVERGENT B2, `(.L_x_50) ;  /* 0x0000030000027945 */ /* 0x000fe80003800200 */
[----:B------:R-:W-:-:S04]  /*3e50*/  SHF.R.U32.HI R13, RZ, 0x18, R4 ;  /* 0x00000018ff0d7819 */ /* 0x000fc80000011604 */
[----:B------:R-:W-:-:S13]  /*3e60*/  ISETP.NE.U32.AND P0, PT, R13, RZ, PT ;  /* 0x000000ff0d00720c */ /* 0x000fda0003f05070 */
[----:B------:R-:W-:Y:S05]  /*3e70*/  @P0 BRA `(.L_x_51) ;  /* 0x0000000000280947 */ /* 0x000fea0003800000 */
[----:B------:R-:W-:-:S04]  /*3e80*/  SHF.L.U32 R4, R36, 0x1, RZ ;  /* 0x0000000124047819 */ /* 0x000fc800000006ff */
[----:B------:R-:W-:-:S13]  /*3e90*/  ISETP.NE.AND P0, PT, R4, RZ, PT ;  /* 0x000000ff0400720c */ /* 0x000fda0003f05270 */
[----:B------:R-:W-:Y:S01]  /*3ea0*/  @P0 FFMA R11, R36, 1.84467440737095516160e+19, RZ ;  /* 0x5f800000240b0823 */ /* 0x000fe200000000ff */
[----:B------:R-:W-:Y:S08]  /*3eb0*/  @!P0 MUFU.RCP R9, R36 ;  /* 0x0000002400098308 */ /* 0x000ff00000001000 */
[----:B------:R-:W0:Y:S02]  /*3ec0*/  @P0 MUFU.RCP R4, R11 ;  /* 0x0000000b00040308 */ /* 0x000e240000001000 */
[----:B0-----:R-:W-:-:S04]  /*3ed0*/  @P0 FFMA R12, R11, R4, -1 ;  /* 0xbf8000000b0c0423 */ /* 0x001fc80000000004 */
[----:B------:R-:W-:-:S04]  /*3ee0*/  @P0 FADD.FTZ R13, -R12, -RZ ;  /* 0x800000ff0c0d0221 */ /* 0x000fc80000010100 */
[----:B------:R-:W-:-:S04]  /*3ef0*/  @P0 FFMA R4, R4, R13, R4 ;  /* 0x0000000d04040223 */ /* 0x000fc80000000004 */
[----:B------:R-:W-:Y:S01]  /*3f00*/  @P0 FFMA R9, R4, 1.84467440737095516160e+19, RZ ;  /* 0x5f80000004090823 */ /* 0x000fe200000000ff */
[----:B------:R-:W-:Y:S06]  /*3f10*/  BRA `(.L_x_52) ;  /* 0x0000000000887947 */ /* 0x000fec0003800000 */
.L_x_51:
[----:B------:R-:W-:-:S05]  /*3f20*/  VIADD R15, R13, 0xffffff03 ;  /* 0xffffff030d0f7836 */ /* 0x000fca0000000000 */
[----:B------:R-:W-:-:S13]  /*3f30*/  ISETP.GT.U32.AND P0, PT, R15, 0x1, PT ;  /* 0x000000010f00780c */ /* 0x000fda0003f04070 */
[----:B------:R-:W-:Y:S05]  /*3f40*/  @P0 BRA `(.L_x_53) ;  /* 0x0000000000780947 */ /* 0x000fea0003800000 */
[----:B------:R-:W-:Y:S02]  /*3f50*/  LOP3.LUT R4, R36, 0x7fffff, RZ, 0xc0, !PT ;  /* 0x007fffff24047812 */ /* 0x000fe400078ec0ff */
[----:B------:R-:W-:Y:S02]  /*3f60*/  MOV R14, 0x3 ;  /* 0x00000003000e7802 */ /* 0x000fe40000000f00 */
[----:B------:R-:W-:Y:S02]  /*3f70*/  LOP3.LUT R4, R4, 0x3f800000, RZ, 0xfc, !PT ;  /* 0x3f80000004047812 */ /* 0x000fe400078efcff */
[----:B------:R-:W-:Y:S02]  /*3f80*/  SHF.L.U32 R14, R14, R15, RZ ;  /* 0x0000000f0e0e7219 */ /* 0x000fe400000006ff */
[----:B------:R-:W0:Y:S02]  /*3f90*/  MUFU.RCP R9, R4 ;  /* 0x0000000400097308 */ /* 0x000e240000001000 */
[----:B0-----:R-:W-:-:S04]  /*3fa0*/  FFMA R11, R4, R9, -1 ;  /* 0xbf800000040b7423 */ /* 0x001fc80000000009 */
[----:B------:R-:W-:-:S04]  /*3fb0*/  FADD.FTZ R12, -R11, -RZ ;  /* 0x800000ff0b0c7221 */ /* 0x000fc80000010100 */
[CCC-:B------:R-:W-:Y:S01]  /*3fc0*/  FFMA.RM R11, R9.reuse, R12.reuse, R9.reuse ;  /* 0x0000000c090b7223 */ /* 0x1c0fe20000004009 */
[----:B------:R-:W-:-:S04]  /*3fd0*/  FFMA.RP R12, R9, R12, R9 ;  /* 0x0000000c090c7223 */ /* 0x000fc80000008009 */
[C---:B------:R-:W-:Y:S02]  /*3fe0*/  LOP3.LUT R9, R11.reuse, 0x7fffff, RZ, 0xc0, !PT ;  /* 0x007fffff0b097812 */ /* 0x040fe400078ec0ff */
[----:B------:R-:W-:Y:S02]  /*3ff0*/  FSETP.NEU.FTZ.AND P0, PT, R11, R12, PT ;  /* 0x0000000c0b00720b */ /* 0x000fe40003f1d000 */
[----:B------:R-:W-:Y:S02]  /*4000*/  LOP3.LUT R9, R9, 0x800000, RZ, 0xfc, !PT ;  /* 0x0080000009097812 */ /* 0x000fe400078efcff */
[----:B------:R-:W-:Y:S02]  /*4010*/  SEL R11, RZ, 0xffffffff, !P0 ;  /* 0xffffffffff0b7807 */ /* 0x000fe40004000000 */
[----:B------:R-:W-:-:S03]  /*4020*/  LOP3.LUT R14, R14, R9, RZ, 0xc0, !PT ;  /* 0x000000090e0e7212 */ /* 0x000fc600078ec0ff */
[----:B------:R-:W-:Y:S01]  /*4030*/  IMAD.MOV R4, RZ, RZ, -R11 ;  /* 0x000000ffff047224 */ /* 0x000fe200078e0a0b */
[----:B------:R-:W-:-:S04]  /*4040*/  SHF.R.U32.HI R14, RZ, R15, R14 ;  /* 0x0000000fff0e7219 */ /* 0x000fc8000001160e */
[----:B------:R-:W-:Y:S02]  /*4050*/  LOP3.LUT P2, RZ, R4, R15, R9, 0xf8, !PT ;  /* 0x0000000f04ff7212 */ /* 0x000fe4000784f809 */
[C---:B------:R-:W-:Y:S02]  /*4060*/  LOP3.LUT P0, RZ, R14.reuse, 0x1, RZ, 0xc0, !PT ;  /* 0x000000010eff7812 */ /* 0x040fe4000780c0ff */
[----:B------:R-:W-:-:S04]  /*4070*/  LOP3.LUT P5, RZ, R14, 0x2, RZ, 0xc0, !PT ;  /* 0x000000020eff7812 */ /* 0x000fc800078ac0ff */
[----:B------:R-:W-:Y:S02]  /*4080*/  PLOP3.LUT P0, PT, P0, P2, P5, 0xe0, 0x0 ;  /* 0x000000000000781c */ /* 0x000fe40000705c50 */
[----:B------:R-:W-:Y:S02]  /*4090*/  LOP3.LUT P2, RZ, R36, 0x7fffff, RZ, 0xc0, !PT ;  /* 0x007fffff24ff7812 */ /* 0x000fe4000784c0ff */
[----:B------:R-:W-:-:S04]  /*40a0*/  SEL R4, RZ, 0x1, !P0 ;  /* 0x00000001ff047807 */ /* 0x000fc80004000000 */
[----:B------:R-:W-:-:S04]  /*40b0*/  IADD3 R4, PT, PT, -R4, RZ, RZ ;  /* 0x000000ff04047210 */ /* 0x000fc80007ffe1ff */
[----:B------:R-:W-:Y:S01]  /*40c0*/  ISETP.GE.AND P0, PT, R4, RZ, PT ;  /* 0x000000ff0400720c */ /* 0x000fe20003f06270 */
[----:B------:R-:W-:-:S05]  /*40d0*/  VIADD R4, R13, 0xffffff04 ;  /* 0xffffff040d047836 */ /* 0x000fca0000000000 */
[----:B------:R-:W-:-:S07]  /*40e0*/  SHF.R.U32.HI R9, RZ, R4, R9 ;  /* 0x00000004ff097219 */ /* 0x000fce0000011609 */
[----:B------:R-:W-:-:S05]  /*40f0*/  @!P0 IADD3 R9, PT, PT, R9, 0x1, RZ ;  /* 0x0000000109098810 */ /* 0x000fca0007ffe0ff */
[----:B------:R-:W-:-:S05]  /*4100*/  @!P2 IMAD.SHL.U32 R9, R9, 0x2, RZ ;  /* 0x000000020909a824 */ /* 0x000fca00078e00ff */
[----:B------:R-:W-:Y:S01]  /*4110*/  LOP3.LUT R9, R9, 0x80000000, R36, 0xf8, !PT ;  /* 0x8000000009097812 */ /* 0x000fe200078ef824 */
[----:B------:R-:W-:Y:S06]  /*4120*/  BRA `(.L_x_52) ;  /* 0x0000000000047947 */ /* 0x000fec0003800000 */
.L_x_53:
[----:B------:R0:W1:Y:S02]  /*4130*/  MUFU.RCP R9, R36 ;  /* 0x0000002400097308 */ /* 0x0000640000001000 */
.L_x_52:
[----:B------:R-:W-:Y:S05]  /*4140*/  BSYNC.RECONVERGENT B2 ;  /* 0x0000000000027941 */ /* 0x000fea0003800200 */
.L_x_50:
[----:B------:R-:W-:-:S04]  /*4150*/  MOV R11, 0x0 ;  /* 0x00000000000b7802 */ /* 0x000fc80000000f00 */
[----:B01----:R-:W-:Y:S05]  /*4160*/  RET.REL.NODEC R10 `(_Z14fa2_fwd_kernelPKfS0_S0_Pfiiiif) ;  /* 0xffffffbc0aa47950 */ /* 0x003fea0003c3ffff */
        .weak           $__internal_1_$__cuda_sm3x_div_rn_noftz_f32_slowpath
        .type           $__internal_1_$__cuda_sm3x_div_rn_noftz_f32_slowpath,@function
        .size           $__internal_1_$__cuda_sm3x_div_rn_noftz_f32_slowpath,(.L_x_67 - $__internal_1_$__cuda_sm3x_div_rn_noftz_f32_slowpath)
$__internal_1_$__cuda_sm3x_div_rn_noftz_f32_slowpath:
[----:B------:R-:W-:Y:S01]  /*4170*/  SHF.R.U32.HI R11, RZ, 0x17, R36 ;  /* 0x00000017ff0b7819 */ /* 0x000fe20000011624 */
[----:B------:R-:W-:Y:S01]  /*4180*/  BSSY.RECONVERGENT B2, `(.L_x_54) ;  /* 0x0000064000027945 */ /* 0x000fe20003800200 */
[--C-:B------:R-:W-:Y:S02]  /*4190*/  SHF.R.U32.HI R9, RZ, 0x17, R4.reuse ;  /* 0x00000017ff097819 */ /* 0x100fe40000011604 */
[----:B------:R-:W-:Y:S02]  /*41a0*/  LOP3.LUT R19, R11, 0xff, RZ, 0xc0, !PT ;  /* 0x000000ff0b137812 */ /* 0x000fe400078ec0ff */
[----:B------:R-:W-:Y:S01]  /*41b0*/  LOP3.LUT R16, R9, 0xff, RZ, 0xc0, !PT ;  /* 0x000000ff09107812 */ /* 0x000fe200078ec0ff */
[----:B------:R-:W-:Y:S01]  /*41c0*/  IMAD.MOV.U32 R9, RZ, RZ, R4 ;  /* 0x000000ffff097224 */ /* 0x000fe200078e0004 */
[----:B------:R-:W-:Y:S01]  /*41d0*/  MOV R12, R36 ;  /* 0x00000024000c7202 */ /* 0x000fe20000000f00 */
[----:B------:R-:W-:Y:S01]  /*41e0*/  VIADD R14, R19, 0xffffffff ;  /* 0xffffffff130e7836 */ /* 0x000fe20000000000 */
[----:B------:R-:W-:-:S04]  /*41f0*/  IADD3 R13, PT, PT, R16, -0x1, RZ ;  /* 0xffffffff100d7810 */ /* 0x000fc80007ffe0ff */
[----:B------:R-:W-:-:S04]  /*4200*/  ISETP.GT.U32.AND P0, PT, R14, 0xfd, PT ;  /* 0x000000fd0e00780c */ /* 0x000fc80003f04070 */
[----:B------:R-:W-:-:S13]  /*4210*/  ISETP.GT.U32.OR P0, PT, R13, 0xfd, P0 ;  /* 0x000000fd0d00780c */ /* 0x000fda0000704470 */
[----:B------:R-:W-:Y:S01]  /*4220*/  @!P0 IMAD.MOV.U32 R11, RZ, RZ, RZ ;  /* 0x000000ffff0b8224 */ /* 0x000fe200078e00ff */
[----:B------:R-:W-:Y:S06]  /*4230*/  @!P0 BRA `(.L_x_55) ;  /* 0x00000000005c8947 */ /* 0x000fec0003800000 */
[----:B------:R-:W-:Y:S02]  /*4240*/  FSETP.GTU.FTZ.AND P2, PT, |R36|, +INF , PT ;  /* 0x7f8000002400780b */ /* 0x000fe40003f5c200 */
[----:B------:R-:W-:-:S04]  /*4250*/  FSETP.GTU.FTZ.AND P0, PT, |R4|, +INF , PT ;  /* 0x7f8000000400780b */ /* 0x000fc80003f1c200 */
[----:B------:R-:W-:-:S13]  /*4260*/  PLOP3.LUT P0, PT, P0, P2, PT, 0xf8, 0x8f ;  /* 0x00000000008f781c */ /* 0x000fda0000705f70 */
[----:B------:R-:W-:Y:S05]  /*4270*/  @P0 BRA `(.L_x_56) ;  /* 0x00000004004c0947 */ /* 0x000fea0003800000 */
[----:B------:R-:W-:-:S13]  /*4280*/  LOP3.LUT P0, RZ, R12, 0x7fffffff, R9, 0xc8, !PT ;  /* 0x7fffffff0cff7812 */ /* 0x000fda000780c809 */
[----:B------:R-:W-:Y:S05]  /*4290*/  @!P0 BRA `(.L_x_57) ;  /* 0x00000004003c8947 */ /* 0x000fea0003800000 */
[----:B------:R-:W-:Y:S02]  /*42a0*/  FSETP.NEU.FTZ.AND P5, PT, |R4|, +INF , PT ;  /* 0x7f8000000400780b */ /* 0x000fe40003fbd200 */
[----:B------:R-:W-:Y:S02]  /*42b0*/  FSETP.NEU.FTZ.AND P2, PT, |R36|, +INF , PT ;  /* 0x7f8000002400780b */ /* 0x000fe40003f5d200 */
[----:B------:R-:W-:-:S11]  /*42c0*/  FSETP.NEU.FTZ.AND P0, PT, |R4|, +INF , PT ;  /* 0x7f8000000400780b */ /* 0x000fd60003f1d200 */
[----:B------:R-:W-:Y:S05]  /*42d0*/  @!P2 BRA !P5, `(.L_x_57) ;  /* 0x00000004002ca947 */ /* 0x000fea0006800000 */
[----:B------:R-:W-:-:S04]  /*42e0*/  LOP3.LUT P5, RZ, R9, 0x7fffffff, RZ, 0xc0, !PT ;  /* 0x7fffffff09ff7812 */ /* 0x000fc800078ac0ff */
[----:B------:R-:W-:-:S13]  /*42f0*/  PLOP3.LUT P2, PT, P2, P5, PT, 0x2f, 0xf2 ;  /* 0x0000000000f2781c */ /* 0x000fda000174a577 */
[----:B------:R-:W-:Y:S05]  /*4300*/  @P2 BRA `(.L_x_58) ;  /* 0x0000000400182947 */ /* 0x000fea0003800000 */
[----:B------:R-:W-:-:S04]  /*4310*/  LOP3.LUT P2, RZ, R12, 0x7fffffff, RZ, 0xc0, !PT ;  /* 0x7fffffff0cff7812 */ /* 0x000fc8000784c0ff */
[----:B------:R-:W-:-:S13]  /*4320*/  PLOP3.LUT P0, PT, P0, P2, PT, 0x2f, 0xf2 ;  /* 0x0000000000f2781c */ /* 0x000fda0000704577 */
[----:B------:R-:W-:Y:S05]  /*4330*/  @P0 BRA `(.L_x_59) ;  /* 0x0000000400000947 */ /* 0x000fea0003800000 */
[----:B------:R-:W-:Y:S02]  /*4340*/  ISETP.GE.AND P0, PT, R13, RZ, PT ;  /* 0x000000ff0d00720c */ /* 0x000fe40003f06270 */
[----:B------:R-:W-:-:S11]  /*4350*/  ISETP.GE.AND P2, PT, R14, RZ, PT ;  /* 0x000000ff0e00720c */ /* 0x000fd60003f46270 */
[----:B------:R-:W-:Y:S01]  /*4360*/  @P0 MOV R11, RZ ;  /* 0x000000ff000b0202 */ /* 0x000fe20000000f00 */
[----:B------:R-:W-:Y:S02]  /*4370*/  @!P0 IMAD.MOV.U32 R11, RZ, RZ, -0x40 ;  /* 0xffffffc0ff0b8424 */ /* 0x000fe400078e00ff */
[----:B------:R-:W-:Y:S01]  /*4380*/  @!P0 FFMA R9, R4, 1.84467440737095516160e+19, RZ ;  /* 0x5f80000004098823 */ /* 0x000fe200000000ff */
[----:B------:R-:W-:Y:S02]  /*4390*/  @!P2 FFMA R12, R36, 1.84467440737095516160e+19, RZ ;  /* 0x5f800000240ca823 */ /* 0x000fe400000000ff */
[----:B------:R-:W-:-:S07]  /*43a0*/  @!P2 IADD3 R11, PT, PT, R11, 0x40, RZ ;  /* 0x000000400b0ba810 */ /* 0x000fce0007ffe0ff */
.L_x_55:
[----:B------:R-:W-:Y:S01]  /*43b0*/  LEA R13, R19, 0xc0800000, 0x17 ;  /* 0xc0800000130d7811 */ /* 0x000fe200078eb8ff */
[----:B------:R-:W-:Y:S04]  /*43c0*/  BSSY.RECONVERGENT B3, `(.L_x_60) ;  /* 0x0000036000037945 */ /* 0x000fe80003800200 */
[----:B------:R-:W-:Y:S01]  /*43d0*/  IMAD.IADD R13, R12, 0x1, -R13 ;  /* 0x000000010c0d7824 */ /* 0x000fe200078e0a0d */
[----:B------:R-:W-:-:S03]  /*43e0*/  IADD3 R12, PT, PT, R16, -0x7f, RZ ;  /* 0xffffff81100c7810 */ /* 0x000fc60007ffe0ff */
[----:B------:R-:W0:Y:S01]  /*43f0*/  MUFU.RCP R14, R13 ;  /* 0x0000000d000e7308 */ /* 0x000e220000001000 */
[----:B------:R-:W-:Y:S01]  /*4400*/  FADD.FTZ R15, -R13, -RZ ;  /* 0x800000ff0d0f7221 */ /* 0x000fe20000010100 */
[C---:B------:R-:W-:Y:S01]  /*4410*/  IMAD R4, R12.reuse, -0x800000, R9 ;  /* 0xff8000000c047824 */ /* 0x040fe200078e0209 */
[----:B------:R-:W-:-:S05]  /*4420*/  IADD3 R12, PT, PT, R12, 0x7f, -R19 ;  /* 0x0000007f0c0c7810 */ /* 0x000fca0007ffe813 */
[----:B------:R-:W-:Y:S02]  /*4430*/  IMAD.IADD R12, R12, 0x1, R11 ;  /* 0x000000010c0c7824 */ /* 0x000fe400078e020b */
[----:B0-----:R-:W-:-:S04]  /*4440*/  FFMA R17, R14, R15, 1 ;  /* 0x3f8000000e117423 */ /* 0x001fc8000000000f */
[----:B------:R-:W-:-:S04]  /*4450*/  FFMA R16, R14, R17, R14 ;  /* 0x000000110e107223 */ /* 0x000fc8000000000e */
[----:B------:R-:W-:-:S04]  /*4460*/  FFMA R9, R4, R16, RZ ;  /* 0x0000001004097223 */ /* 0x000fc800000000ff */
[----:B------:R-:W-:-:S04]  /*4470*/  FFMA R14, R15, R9, R4 ;  /* 0x000000090f0e7223 */ /* 0x000fc80000000004 */
[----:B------:R-:W-:-:S04]  /*4480*/  FFMA R17, R16, R14, R9 ;  /* 0x0000000e10117223 */ /* 0x000fc80000000009 */
[----:B------:R-:W-:-:S04]  /*4490*/  FFMA R14, R15, R17, R4 ;  /* 0x000000110f0e7223 */ /* 0x000fc80000000004 */
[----:B------:R-:W-:-:S05]  /*44a0*/  FFMA R4, R16, R14, R17 ;  /* 0x0000000e10047223 */ /* 0x000fca0000000011 */
[----:B------:R-:W-:-:S04]  /*44b0*/  SHF.R.U32.HI R9, RZ, 0x17, R4 ;  /* 0x00000017ff097819 */ /* 0x000fc80000011604 */
[----:B------:R-:W-:-:S04]  /*44c0*/  LOP3.LUT R9, R9, 0xff, RZ, 0xc0, !PT ;  /* 0x000000ff09097812 */ /* 0x000fc800078ec0ff */
[----:B------:R-:W-:-:S05]  /*44d0*/  IADD3 R13, PT, PT, R9, R12, RZ ;  /* 0x0000000c090d7210 */ /* 0x000fca0007ffe0ff */
[----:B------:R-:W-:-:S05]  /*44e0*/  VIADD R9, R13, 0xffffffff ;  /* 0xffffffff0d097836 */ /* 0x000fca0000000000 */
[----:B------:R-:W-:-:S13]  /*44f0*/  ISETP.GE.U32.AND P0, PT, R9, 0xfe, PT ;  /* 0x000000fe0900780c */ /* 0x000fda0003f06070 */
[----:B------:R-:W-:Y:S05]  /*4500*/  @!P0 BRA `(.L_x_61) ;  /* 0x0000000000808947 */ /* 0x000fea0003800000 */
[----:B------:R-:W-:-:S13]  /*4510*/  ISETP.GT.AND P0, PT, R13, 0xfe, PT ;  /* 0x000000fe0d00780c */ /* 0x000fda0003f04270 */
[----:B------:R-:W-:Y:S05]  /*4520*/  @P0 BRA `(.L_x_62) ;  /* 0x00000000006c0947 */ /* 0x000fea0003800000 */
[----:B------:R-:W-:-:S13]  /*4530*/  ISETP.GE.AND P0, PT, R13, 0x1, PT ;  /* 0x000000010d00780c */ /* 0x000fda0003f06270 */
[----:B------:R-:W-:Y:S05]  /*4540*/  @P0 BRA `(.L_x_63) ;  /* 0x0000000000740947 */ /* 0x000fea0003800000 */
[----:B------:R-:W-:Y:S02]  /*4550*/  ISETP.GE.AND P0, PT, R13, -0x18, PT ;  /* 0xffffffe80d00780c */ /* 0x000fe40003f06270 */
[----:B------:R-:W-:-:S11]  /*4560*/  LOP3.LUT R4, R4, 0x80000000, RZ, 0xc0, !PT ;  /* 0x8000000004047812 */ /* 0x000fd600078ec0ff */
[----:B------:R-:W-:Y:S05]  /*4570*/  @!P0 BRA `(.L_x_63) ;  /* 0x0000000000688947 */ /* 0x000fea0003800000 */
[CCC-:B------:R-:W-:Y:S01]  /*4580*/  FFMA.RZ R9, R16.reuse, R14.reuse, R17.reuse ;  /* 0x0000000e10097223 */ /* 0x1c0fe2000000c011 */
[CCC-:B------:R-:W-:Y:S01]  /*4590*/  FFMA.RM R12, R16.reuse, R14.reuse, R17.reuse ;  /* 0x0000000e100c7223 */ /* 0x1c0fe20000004011 */
[C---:B------:R-:W-:Y:S02]  /*45a0*/  ISETP.NE.AND P5, PT, R13.reuse, RZ, PT ;  /* 0x000000ff0d00720c */ /* 0x040fe40003fa5270 */
[----:B------:R-:W-:Y:S02]  /*45b0*/  ISETP.NE.AND P2, PT, R13, RZ, PT ;  /* 0x000000ff0d00720c */ /* 0x000fe40003f45270 */
[----:B------:R-:W-:Y:S01]  /*45c0*/  LOP3.LUT R11, R9, 0x7fffff, RZ, 0xc0, !PT ;  /* 0x007fffff090b7812 */ /* 0x000fe200078ec0ff */
[----:B------:R-:W-:Y:S01]  /*45d0*/  FFMA.RP R9, R16, R14, R17 ;  /* 0x0000000e10097223 */ /* 0x000fe20000008011 */
[----:B------:R-:W-:Y:S01]  /*45e0*/  IADD3 R14, PT, PT, R13, 0x20, RZ ;  /* 0x000000200d0e7810 */ /* 0x000fe20007ffe0ff */
[----:B------:R-:W-:Y:S01]  /*45f0*/  IMAD.MOV R13, RZ, RZ, -R13 ;  /* 0x000000ffff0d7224 */ /* 0x000fe200078e0a0d */
[----:B------:R-:W-:-:S02]  /*4600*/  LOP3.LUT R11, R11, 0x800000, RZ, 0xfc, !PT ;  /* 0x008000000b0b7812 */ /* 0x000fc400078efcff */
[----:B------:R-:W-:Y:S02]  /*4610*/  FSETP.NEU.FTZ.AND P0, PT, R9, R12, PT ;  /* 0x0000000c0900720b */ /* 0x000fe40003f1d000 */
[----:B------:R-:W-:Y:S02]  /*4620*/  SHF.L.U32 R14, R11, R14, RZ ;  /* 0x0000000e0b0e7219 */ /* 0x000fe400000006ff */
[----:B------:R-:W-:Y:S02]  /*4630*/  SEL R12, R13, RZ, P5 ;  /* 0x000000ff0d0c7207 */ /* 0x000fe40002800000 */
[----:B------:R-:W-:Y:S02]  /*4640*/  ISETP.NE.AND P2, PT, R14, RZ, P2 ;  /* 0x000000ff0e00720c */ /* 0x000fe40001745270 */
[----:B------:R-:W-:Y:S02]  /*4650*/  SHF.R.U32.HI R12, RZ, R12, R11 ;  /* 0x0000000cff0c7219 */ /* 0x000fe4000001160b */
[----:B------:R-:W-:-:S02]  /*4660*/  PLOP3.LUT P0, PT, P0, P2, PT, 0xf8, 0x8f ;  /* 0x00000000008f781c */ /* 0x000fc40000705f70 */
[----:B------:R-:W-:Y:S02]  /*4670*/  SHF.R.U32.HI R14, RZ, 0x1, R12 ;  /* 0x00000001ff0e7819 */ /* 0x000fe4000001160c */
[----:B------:R-:W-:-:S04]  /*4680*/  SEL R9, RZ, 0x1, !P0 ;  /* 0x00000001ff097807 */ /* 0x000fc80004000000 */
[----:B------:R-:W-:-:S04]  /*4690*/  LOP3.LUT R9, R9, 0x1, R14, 0xf8, !PT ;  /* 0x0000000109097812 */ /* 0x000fc800078ef80e */
[----:B------:R-:W-:-:S04]  /*46a0*/  LOP3.LUT R9, R9, R12, RZ, 0xc0, !PT ;  /* 0x0000000c09097212 */ /* 0x000fc800078ec0ff */
[----:B------:R-:W-:-:S04]  /*46b0*/  IADD3 R9, PT, PT, R14, R9, RZ ;  /* 0x000000090e097210 */ /* 0x000fc80007ffe0ff */
[----:B------:R-:W-:Y:S01]  /*46c0*/  LOP3.LUT R4, R9, R4, RZ, 0xfc, !PT ;  /* 0x0000000409047212 */ /* 0x000fe200078efcff */
[----:B------:R-:W-:Y:S06]  /*46d0*/  BRA `(.L_x_63) ;  /* 0x0000000000107947 */ /* 0x000fec0003800000 */
.L_x_62:
[----:B------:R-:W-:-:S04]  /*46e0*/  LOP3.LUT R4, R4, 0x80000000, RZ, 0xc0, !PT ;  /* 0x8000000004047812 */ /* 0x000fc800078ec0ff */
[----:B------:R-:W-:Y:S01]  /*46f0*/  LOP3.LUT R4, R4, 0x7f800000, RZ, 0xfc, !PT ;  /* 0x7f80000004047812 */ /* 0x000fe200078efcff */
[----:B------:R-:W-:Y:S06]  /*4700*/  BRA `(.L_x_63) ;  /* 0x0000000000047947 */ /* 0x000fec0003800000 */
.L_x_61:
[----:B------:R-:W-:-:S07]  /*4710*/  IMAD R4, R12, 0x800000, R4 ;  /* 0x008000000c047824 */ /* 0x000fce00078e0204 */
.L_x_63:
[----:B------:R-:W-:Y:S05]  /*4720*/  BSYNC.RECONVERGENT B3 ;  /* 0x0000000000037941 */ /* 0x000fea0003800200 */
.L_x_60:
[----:B------:R-:W-:Y:S05]  /*4730*/  BRA `(.L_x_64) ;  /* 0x0000000000207947 */ /* 0x000fea0003800000 */
.L_x_59:
[----:B------:R-:W-:-:S04]  /*4740*/  LOP3.LUT R4, R12, 0x80000000, R9, 0x48, !PT ;  /* 0x800000000c047812 */ /* 0x000fc800078e4809 */
[----:B------:R-:W-:Y:S01]  /*4750*/  LOP3.LUT R4, R4, 0x7f800000, RZ, 0xfc, !PT ;  /* 0x7f80000004047812 */ /* 0x000fe200078efcff */
[----:B------:R-:W-:Y:S06]  /*4760*/  BRA `(.L_x_64) ;  /* 0x0000000000147947 */ /* 0x000fec0003800000 */
.L_x_58:
[----:B------:R-:W-:Y:S01]  /*4770*/  LOP3.LUT R4, R12, 0x80000000, R9, 0x48, !PT ;  /* 0x800000000c047812 */ /* 0x000fe200078e4809 */
[----:B------:R-:W-:Y:S06]  /*4780*/  BRA `(.L_x_64) ;  /* 0x00000000000c7947 */ /* 0x000fec0003800000 */
.L_x_57:
[----:B------:R-:W0:Y:S01]  /*4790*/  MUFU.RSQ R4, -QNAN ;  /* 0xffc0000000047908 */ /* 0x000e220000001400 */
[----:B------:R-:W-:Y:S05]  /*47a0*/  BRA `(.L_x_64) ;  /* 0x0000000000047947 */ /* 0x000fea0003800000 */
.L_x_56:
[----:B------:R-:W-:-:S07]  /*47b0*/  FADD.FTZ R4, R4, R36 ;  /* 0x0000002404047221 */ /* 0x000fce0000010000 */
.L_x_64:
[----:B------:R-:W-:Y:S05]  /*47c0*/  BSYNC.RECONVERGENT B2 ;  /* 0x0000000000027941 */ /* 0x000fea0003800200 */
.L_x_54:
[----:B------:R-:W-:-:S04]  /*47d0*/  MOV R11, 0x0 ;  /* 0x00000000000b7802 */ /* 0x000fc80000000f00 */
[----:B0-----:R-:W-:Y:S05]  /*47e0*/  RET.REL.NODEC R10 `(_Z14fa2_fwd_kernelPKfS0_S0_Pfiiiif) ;  /* 0xffffffb80a047950 */ /* 0x001fea0003c3ffff */
.L_x_65:
[----:B------:R-:W-:-:S00]  /*47f0*/  BRA `(.L_x_65) ;  /* 0xfffffffc00fc7947 */ /* 0x000fc0000383ffff */
[----:B------:R-:W-:-:S00]  /*4800*/  NOP ;  /* 0x0000000000007918 */ /* 0x000fc00000000000 */
[----:B------:R-:W-:-:S00]  /*4810*/  NOP ;  /* 0x0000000000007918 */ /* 0x000fc00000000000 */
[----:B------:R-:W-:-:S00]  /*4820*/  NOP ;  /* 0x0000000000007918 */ /* 0x000fc00000000000 */
[----:B------:R-:W-:-:S00]  /*4830*/  NOP ;  /* 0x0000000000007918 */ /* 0x000fc00000000000 */
[----:B------:R-:W-:-:S00]  /*4840*/  NOP ;  /* 0x0000000000007918 */ /* 0x000fc00000000000 */
[----:B------:R-:W-:-:S00]  /*4850*/  NOP ;  /* 0x0000000000007918 */ /* 0x000fc00000000000 */
[----:B------:R-:W-:-:S00]  /*4860*/  NOP ;  /* 0x0000000000007918 */ /* 0x000fc00000000000 */
[----:B------:R-:W-:-:S00]  /*4870*/  NOP ;  /* 0x0000000000007918 */ /* 0x000fc00000000000 */
.L_x_67:


//--------------------- .nv.shared._Z14fa2_fwd_kernelPKfS0_S0_Pfiiiif --------------------------
	.section	.nv.shared._Z14fa2_fwd_kernelPKfS0_S0_Pfiiiif,"aw",@nobits
	.sectionflags	@""
	.align	16
	.zero		1024


//--------------------- .nv.shared.reserved.0     --------------------------
	.section	.nv.shared.reserved.0,"aw",@nobits
	.weak		__nv_reservedSMEM_offset_0_alias
	.size		__nv_reservedSMEM_offset_0_alias, 0, 64
	.other		__nv_reservedSMEM_offset_0_alias,@"STO_CUDA_RESERVED_SHARED STV_DEFAULT"
__nv_reservedSMEM_offset_0_alias:
	.zero		0
	.zero		64


//--------------------- .nv.constant0._Z14fa2_fwd_kernelPKfS0_S0_Pfiiiif --------------------------
	.section	.nv.constant0._Z14fa2_fwd_kernelPKfS0_S0_Pfiiiif,"a",@progbits
	.sectionflags	@""
	.align	4
.nv.constant0._Z14fa2_fwd_kernelPKfS0_S0_Pfiiiif:
	.zero		948


//--------------------- SYMBOLS --------------------------

	.type		.nv.reservedSmem.offset0,@object
	.size		.nv.reservedSmem.offset0,0x4
	.type		.nv.reservedSmem.cap,@object
	.size		.nv.reservedSmem.cap,0x4
